	.target	sm_90a

	.elftype	@"ET_EXEC"


//--------------------- .note.nv.tkinfo           --------------------------
	.section	.note.nv.tkinfo,"",@"SHT_NOTE"
	.sectionflags	@"SHF_NOTE_NV_TKINFO"
	.tkinfo
        /*0018*/ 	.word	0x00000002
        /*0030*/ 	.string	""
        /*0030*/ 	.string	"ptxas"
        /*0030*/ 	.string	"Cuda compilation tools, release 13.0, V13.0.88"
        /*0030*/ 	.string	"Build cuda_13.0.r13.0/compiler.36424714_0"
        /*0030*/ 	.string	"-arch sm_90a -m 64 "



//--------------------- .note.nv.cuinfo           --------------------------
	.section	.note.nv.cuinfo,"",@"SHT_NOTE"
	.sectionflags	@"SHF_NOTE_NV_CUINFO"
        /*0018*/ 	.short	0x0002
        /*001a*/ 	.short	0x005a
        /*001c*/ 	.short	0x0082
	.zero		2


//--------------------- .nv.info                  --------------------------
	.section	.nv.info,"",@"SHT_CUDA_INFO"
	.align	4


	//----- nvinfo : EIATTR_REGCOUNT
	.align		4
        /*0000*/ 	.byte	0x04, 0x2f
        /*0002*/ 	.short	(.L_15 - .L_14)
	.align		4
.L_14:
        /*0004*/ 	.word	index@(_ZN7cutlass13device_kernelINS_4gemm6kernel13GemmUniversalIN4cute5tupleIJiiiiEEENS1_10collective13CollectiveMmaINS1_34MainloopSm90TmaGmmaWarpSpecializedILi4ENS5_IJNS4_1CILi1EEENSA_ILi2EEESB_EEENS1_35KernelTmaWarpSpecializedCooperativeEEENS5_IJNSA_ILi128EEENSA_ILi256EEENSA_ILi32EEEEEEaNS5_IJlSB_lEEEaSK_NS4_8TiledMMAINS4_8MMA_AtomIJNS4_4SM904GMMA27MMA_64x256x32_S32S8S8_SS_TNEEEENS4_6LayoutINS5_IJSC_SB_SB_EEENS5_IJSB_NSA_ILi0EEEST_EEEEENS5_IJNS4_10UnderscoreESW_SW_EEEEENS4_23SM90_TMA_LOAD_MULTICASTENS4_14ComposedLayoutINS4_7SwizzleILi1ELi4ELi3EEENS4_18smem_ptr_flag_bitsILi8EEENSR_INS5_IJNSA_ILi8EEESI_EEENS5_IJSI_SB_EEEEEEEvNS4_8identityENS4_13SM90_TMA_LOADES19_vS1A_EENS_8epilogue10collective6detail29Sm90TmaWarpSpecializedAdapterINS1E_15DefaultEpilogueIaSK_SK_NS1D_6thread17LinearCombinationIaLi1EiiLNS1I_9ScaleType4KindE0ELNS_15FloatRoundStyleE2EaEENS1_15EpilogueDefaultEEEEEvvEEEEvNT_6ParamsE)
        /*0008*/ 	.word	0x000000a8


	//----- nvinfo : EIATTR_FRAME_SIZE
	.align		4
.L_15:
        /*000c*/ 	.byte	0x04, 0x11
        /*000e*/ 	.short	(.L_17 - .L_16)
	.align		4
.L_16:
        /*0010*/ 	.word	index@(_ZN7cutlass13device_kernelINS_4gemm6kernel13GemmUniversalIN4cute5tupleIJiiiiEEENS1_10collective13CollectiveMmaINS1_34MainloopSm90TmaGmmaWarpSpecializedILi4ENS5_IJNS4_1CILi1EEENSA_ILi2EEESB_EEENS1_35KernelTmaWarpSpecializedCooperativeEEENS5_IJNSA_ILi128EEENSA_ILi256EEENSA_ILi32EEEEEEaNS5_IJlSB_lEEEaSK_NS4_8TiledMMAINS4_8MMA_AtomIJNS4_4SM904GMMA27MMA_64x256x32_S32S8S8_SS_TNEEEENS4_6LayoutINS5_IJSC_SB_SB_EEENS5_IJSB_NSA_ILi0EEEST_EEEEENS5_IJNS4_10UnderscoreESW_SW_EEEEENS4_23SM90_TMA_LOAD_MULTICASTENS4_14ComposedLayoutINS4_7SwizzleILi1ELi4ELi3EEENS4_18smem_ptr_flag_bitsILi8EEENSR_INS5_IJNSA_ILi8EEESI_EEENS5_IJSI_SB_EEEEEEEvNS4_8identityENS4_13SM90_TMA_LOADES19_vS1A_EENS_8epilogue10collective6detail29Sm90TmaWarpSpecializedAdapterINS1E_15DefaultEpilogueIaSK_SK_NS1D_6thread17LinearCombinationIaLi1EiiLNS1I_9ScaleType4KindE0ELNS_15FloatRoundStyleE2EaEENS1_15EpilogueDefaultEEEEEvvEEEEvNT_6ParamsE)
        /*0014*/ 	.word	0x00000000


	//----- nvinfo : EIATTR_MIN_STACK_SIZE
	.align		4
.L_17:
        /*0018*/ 	.byte	0x04, 0x12
        /*001a*/ 	.short	(.L_19 - .L_18)
	.align		4
.L_18:
        /*001c*/ 	.word	index@(_ZN7cutlass13device_kernelINS_4gemm6kernel13GemmUniversalIN4cute5tupleIJiiiiEEENS1_10collective13CollectiveMmaINS1_34MainloopSm90TmaGmmaWarpSpecializedILi4ENS5_IJNS4_1CILi1EEENSA_ILi2EEESB_EEENS1_35KernelTmaWarpSpecializedCooperativeEEENS5_IJNSA_ILi128EEENSA_ILi256EEENSA_ILi32EEEEEEaNS5_IJlSB_lEEEaSK_NS4_8TiledMMAINS4_8MMA_AtomIJNS4_4SM904GMMA27MMA_64x256x32_S32S8S8_SS_TNEEEENS4_6LayoutINS5_IJSC_SB_SB_EEENS5_IJSB_NSA_ILi0EEEST_EEEEENS5_IJNS4_10UnderscoreESW_SW_EEEEENS4_23SM90_TMA_LOAD_MULTICASTENS4_14ComposedLayoutINS4_7SwizzleILi1ELi4ELi3EEENS4_18smem_ptr_flag_bitsILi8EEENSR_INS5_IJNSA_ILi8EEESI_EEENS5_IJSI_SB_EEEEEEEvNS4_8identityENS4_13SM90_TMA_LOADES19_vS1A_EENS_8epilogue10collective6detail29Sm90TmaWarpSpecializedAdapterINS1E_15DefaultEpilogueIaSK_SK_NS1D_6thread17LinearCombinationIaLi1EiiLNS1I_9ScaleType4KindE0ELNS_15FloatRoundStyleE2EaEENS1_15EpilogueDefaultEEEEEvvEEEEvNT_6ParamsE)
        /*0020*/ 	.word	0x00000000
.L_19:


//--------------------- .nv.compat                --------------------------
	.section	.nv.compat,"",@"SHT_CUDA_COMPAT_INFO"
	.align	4
        /*0000*/ 	.byte	0x02, 0x09, 0x01, 0x00, 0x02, 0x02, 0x04, 0x00, 0x02, 0x05, 0x05, 0x00, 0x03, 0x07, 0x01, 0x01
        /*0010*/ 	.byte	0x02, 0x03, 0x01, 0x00, 0x02, 0x06, 0x01, 0x00, 0x04, 0x0b, 0x08, 0x00, 0x00, 0x00, 0x00, 0x00
        /*0020*/ 	.byte	0x00, 0x00, 0x00, 0x00


//--------------------- .nv.info._ZN7cutlass13device_kernelINS_4gemm6kernel13GemmUniversalIN4cute5tupleIJiiiiEEENS1_10collective13CollectiveMmaINS1_34MainloopSm90TmaGmmaWarpSpecializedILi4ENS5_IJNS4_1CILi1EEENSA_ILi2EEESB_EEENS1_35KernelTmaWarpSpecializedCooperativeEEENS5_IJNSA_ILi128EEENSA_ILi256EEENSA_ILi32EEEEEEaNS5_IJlSB_lEEEaSK_NS4_8TiledMMAINS4_8MMA_AtomIJNS4_4SM904GMMA27MMA_64x256x32_S32S8S8_SS_TNEEEENS4_6LayoutINS5_IJSC_SB_SB_EEENS5_IJSB_NSA_ILi0EEEST_EEEEENS5_IJNS4_10UnderscoreESW_SW_EEEEENS4_23SM90_TMA_LOAD_MULTICASTENS4_14ComposedLayoutINS4_7SwizzleILi1ELi4ELi3EEENS4_18smem_ptr_flag_bitsILi8EEENSR_INS5_IJNSA_ILi8EEESI_EEENS5_IJSI_SB_EEEEEEEvNS4_8identityENS4_13SM90_TMA_LOADES19_vS1A_EENS_8epilogue10collective6detail29Sm90TmaWarpSpecializedAdapterINS1E_15DefaultEpilogueIaSK_SK_NS1D_6thread17LinearCombinationIaLi1EiiLNS1I_9ScaleType4KindE0ELNS_15FloatRoundStyleE2EaEENS1_15EpilogueDefaultEEEEEvvEEEEvNT_6ParamsE --------------------------
	.section	.nv.info._ZN7cutlass13device_kernelINS_4gemm6kernel13GemmUniversalIN4cute5tupleIJiiiiEEENS1_10collective13CollectiveMmaINS1_34MainloopSm90TmaGmmaWarpSpecializedILi4ENS5_IJNS4_1CILi1EEENSA_ILi2EEESB_EEENS1_35KernelTmaWarpSpecializedCooperativeEEENS5_IJNSA_ILi128EEENSA_ILi256EEENSA_ILi32EEEEEEaNS5_IJlSB_lEEEaSK_NS4_8TiledMMAINS4_8MMA_AtomIJNS4_4SM904GMMA27MMA_64x256x32_S32S8S8_SS_TNEEEENS4_6LayoutINS5_IJSC_SB_SB_EEENS5_IJSB_NSA_ILi0EEEST_EEEEENS5_IJNS4_10UnderscoreESW_SW_EEEEENS4_23SM90_TMA_LOAD_MULTICASTENS4_14ComposedLayoutINS4_7SwizzleILi1ELi4ELi3EEENS4_18smem_ptr_flag_bitsILi8EEENSR_INS5_IJNSA_ILi8EEESI_EEENS5_IJSI_SB_EEEEEEEvNS4_8identityENS4_13SM90_TMA_LOADES19_vS1A_EENS_8epilogue10collective6detail29Sm90TmaWarpSpecializedAdapterINS1E_15DefaultEpilogueIaSK_SK_NS1D_6thread17LinearCombinationIaLi1EiiLNS1I_9ScaleType4KindE0ELNS_15FloatRoundStyleE2EaEENS1_15EpilogueDefaultEEEEEvvEEEEvNT_6ParamsE,"",@"SHT_CUDA_INFO"
	.sectionflags	@""
	.align	4


	//----- nvinfo : EIATTR_CUDA_API_VERSION
	.align		4
        /*0000*/ 	.byte	0x04, 0x37
        /*0002*/ 	.short	(.L_21 - .L_20)
.L_20:
        /*0004*/ 	.word	0x00000082


	//----- nvinfo : EIATTR_KPARAM_INFO
	.align		4
.L_21:
        /*0008*/ 	.byte	0x04, 0x17
        /*000a*/ 	.short	(.L_23 - .L_22)
.L_22:
        /*000c*/ 	.word	0x00000000
        /*0010*/ 	.short	0x0000
        /*0012*/ 	.short	0x0070
        /*0014*/ 	.byte	0x00, 0xf0, 0x01, 0x10


	//----- nvinfo : EIATTR_SPARSE_MMA_MASK
	.align		4
.L_23:
        /*0018*/ 	.byte	0x03, 0x50
        /*001a*/ 	.short	0x0000


	//----- nvinfo : EIATTR_MAXREG_COUNT
	.align		4
        /*001c*/ 	.byte	0x03, 0x1b
        /*001e*/ 	.short	0x00a8


	//----- nvinfo : EIATTR_NUM_BARRIERS
	.align		4
        /*0020*/ 	.byte	0x02, 0x4c
        /*0022*/ 	.byte	0x01
	.zero		1


	//----- nvinfo : EIATTR_EXTERNS
	.align		4
        /*0024*/ 	.byte	0x04, 0x0f
        /*0026*/ 	.short	(.L_25 - .L_24)


	//   ....[0]....
	.align		4
.L_24:
        /*0028*/ 	.word	index@(__assertfail)


	//----- nvinfo : EIATTR_MERCURY_ISA_VERSION
	.align		4
.L_25:
        /*002c*/ 	.byte	0x03, 0x5f
        /*002e*/ 	.short	0x0101


	//----- nvinfo : EIATTR_INT_WARP_WIDE_INSTR_OFFSETS
	.align		4
        /*0030*/ 	.byte	0x04, 0x31
        /*0032*/ 	.short	(.L_27 - .L_26)


	//   ....[0]....
.L_26:
        /*0034*/ 	.word	0x00000430


	//   ....[1]....
        /*0038*/ 	.word	0x00000450


	//   ....[2]....
        /*003c*/ 	.word	0x00000610


	//   ....[3]....
        /*0040*/ 	.word	0x00001980


	//----- nvinfo : EIATTR_COOP_GROUP_MASK_REGIDS
	.align		4
.L_27:
        /*0044*/ 	.byte	0x04, 0x29
        /*0046*/ 	.short	(.L_29 - .L_28)


	//   ....[0]....
.L_28:
        /*0048*/ 	.word	0xffffffff


	//   ....[1]....
        /*004c*/ 	.word	0xffffffff


	//   ....[2]....
        /*0050*/ 	.word	0xffffffff


	//   ....[3]....
        /*0054*/ 	.word	0xffffffff


	//   ....[4]....
        /*0058*/ 	.word	0xffffffff


	//   ....[5]....
        /*005c*/ 	.word	0xffffffff


	//----- nvinfo : EIATTR_COOP_GROUP_INSTR_OFFSETS
	.align		4
.L_29:
        /*0060*/ 	.byte	0x04, 0x28
        /*0062*/ 	.short	(.L_31 - .L_30)


	//   ....[0]....
.L_30:
        /*0064*/ 	.word	0x00000060


	//   ....[1]....
        /*0068*/ 	.word	0x00000070


	//   ....[2]....
        /*006c*/ 	.word	0x00000130


	//   ....[3]....
        /*0070*/ 	.word	0x000002d0


	//   ....[4]....
        /*0074*/ 	.word	0x00000780


	//   ....[5]....
        /*0078*/ 	.word	0x000011c0


	//----- nvinfo : EIATTR_REG_RECONFIG
	.align		4
.L_31:
        /*007c*/ 	.byte	0x01, 0x54
	.zero		2


	//----- nvinfo : EIATTR_SYSCALL_OFFSETS
	.align		4
        /*0080*/ 	.byte	0x04, 0x46
        /*0082*/ 	.short	(.L_33 - .L_32)


	//   ....[0]....
.L_32:
        /*0084*/ 	.word	0x00001380


	//----- nvinfo : EIATTR_MBARRIER_INSTR_OFFSETS
	.align		4
.L_33:
        /*0088*/ 	.byte	0x04, 0x39
        /*008a*/ 	.short	(.L_35 - .L_34)


	//   ....[0]....
.L_34:
        /*008c*/ 	.word	0x00000230
        /*0090*/ 	.word	0x000000ff
        /*0094*/ 	.word	0x00000000
        /*0098*/ 	.short	0x0100
        /*009a*/ 	.byte	0x08
	.zero		1


	//   ....[1]....
        /*009c*/ 	.word	0x00000240
        /*00a0*/ 	.word	0x000000ff
        /*00a4*/ 	.word	0x00000020
        /*00a8*/ 	.short	0x0100
        /*00aa*/ 	.byte	0x08
	.zero		1


	//   ....[2]....
        /*00ac*/ 	.word	0x00000250
        /*00b0*/ 	.word	0x000000ff
        /*00b4*/ 	.word	0x00000008
        /*00b8*/ 	.short	0x0100
        /*00ba*/ 	.byte	0x08
	.zero		1


	//   ....[3]....
        /*00bc*/ 	.word	0x00000260
        /*00c0*/ 	.word	0x000000ff
        /*00c4*/ 	.word	0x00000028
        /*00c8*/ 	.short	0x0100
        /*00ca*/ 	.byte	0x08
	.zero		1


	//   ....[4]....
        /*00cc*/ 	.word	0x00000270
        /*00d0*/ 	.word	0x000000ff
        /*00d4*/ 	.word	0x00000010
        /*00d8*/ 	.short	0x0100
        /*00da*/ 	.byte	0x08
	.zero		1


	//   ....[5]....
        /*00dc*/ 	.word	0x00000280
        /*00e0*/ 	.word	0x000000ff
        /*00e4*/ 	.word	0x00000030
        /*00e8*/ 	.short	0x0100
        /*00ea*/ 	.byte	0x08
	.zero		1


	//   ....[6]....
        /*00ec*/ 	.word	0x00000290
        /*00f0*/ 	.word	0x000000ff
        /*00f4*/ 	.word	0x00000018
        /*00f8*/ 	.short	0x0100
        /*00fa*/ 	.byte	0x08
	.zero		1


	//   ....[7]....
        /*00fc*/ 	.word	0x000002a0
        /*0100*/ 	.word	0x000000ff
        /*0104*/ 	.word	0x00000038
        /*0108*/ 	.short	0x0100
        /*010a*/ 	.byte	0x08
	.zero		1


	//   ....[8]....
        /*010c*/ 	.word	0x000006c0
        /*0110*/ 	.word	0x000000ff
        /*0114*/ 	.word	0x00000050
        /*0118*/ 	.short	0x0100
        /*011a*/ 	.byte	0x06
	.zero		1


	//   ....[9]....
        /*011c*/ 	.word	0x00000730
        /*0120*/ 	.word	0x000000ff
        /*0124*/ 	.word	0x00000058
        /*0128*/ 	.short	0x0100
        /*012a*/ 	.byte	0x06
	.zero		1


	//   ....[10]....
        /*012c*/ 	.word	0x00001450
        /*0130*/ 	.word	0x00000003
        /*0134*/ 	.word	0x00000000
        /*0138*/ 	.short	0x010a
        /*013a*/ 	.byte	0x3f
	.zero		1


	//   ....[11]....
        /*013c*/ 	.word	0x00001490
        /*0140*/ 	.word	0x00000003
        /*0144*/ 	.word	0x00000000
        /*0148*/ 	.short	0x010a
        /*014a*/ 	.byte	0x3f
	.zero		1


	//   ....[12]....
        /*014c*/ 	.word	0x000016f0
        /*0150*/ 	.word	0x00000005
        /*0154*/ 	.word	0x00000000
        /*0158*/ 	.short	0x010a
        /*015a*/ 	.byte	0x3f
	.zero		1


	//   ....[13]....
        /*015c*/ 	.word	0x00001730
        /*0160*/ 	.word	0x00000005
        /*0164*/ 	.word	0x00000000
        /*0168*/ 	.short	0x010a
        /*016a*/ 	.byte	0x3f
	.zero		1


	//   ....[14]....
        /*016c*/ 	.word	0x00001820
        /*0170*/ 	.word	0x00000004
        /*0174*/ 	.word	0x00000000
        /*0178*/ 	.short	0x0101
        /*017a*/ 	.byte	0x3f
	.zero		1


	//   ....[15]....
        /*017c*/ 	.word	0x00001a00
        /*0180*/ 	.word	0x00000000
        /*0184*/ 	.word	0x00000000
        /*0188*/ 	.short	0x0101
        /*018a*/ 	.byte	0x3f
	.zero		1


	//   ....[16]....
        /*018c*/ 	.word	0x00008f20
        /*0190*/ 	.word	0x00000014
        /*0194*/ 	.word	0x00000020
        /*0198*/ 	.short	0x010a
        /*019a*/ 	.byte	0x3f
	.zero		1


	//   ....[17]....
        /*019c*/ 	.word	0x000092e0
        /*01a0*/ 	.word	0x00000005
        /*01a4*/ 	.word	0x00000058
        /*01a8*/ 	.short	0x0101
        /*01aa*/ 	.byte	0x3f
	.zero		1


	//   ....[18]....
        /*01ac*/ 	.word	0x00009a00
        /*01b0*/ 	.word	0x00000007
        /*01b4*/ 	.word	0x00000000
        /*01b8*/ 	.short	0x010a
        /*01ba*/ 	.byte	0x3f
	.zero		1


	//   ....[19]....
        /*01bc*/ 	.word	0x00009a80
        /*01c0*/ 	.word	0x00000008
        /*01c4*/ 	.word	0x00000000
        /*01c8*/ 	.short	0x010a
        /*01ca*/ 	.byte	0x3f
	.zero		1


	//   ....[20]....
        /*01cc*/ 	.word	0x00009b10
        /*01d0*/ 	.word	0x0000000b
        /*01d4*/ 	.word	0x00000000
        /*01d8*/ 	.short	0x010a
        /*01da*/ 	.byte	0x3f
	.zero		1


	//   ....[21]....
        /*01dc*/ 	.word	0x00009ba0
        /*01e0*/ 	.word	0x00000003
        /*01e4*/ 	.word	0x00000000
        /*01e8*/ 	.short	0x010a
        /*01ea*/ 	.byte	0x3f
	.zero		1


	//   ....[22]....
        /*01ec*/ 	.word	0x00009c00
        /*01f0*/ 	.word	0x00000003
        /*01f4*/ 	.word	0x00000000
        /*01f8*/ 	.short	0x010a
        /*01fa*/ 	.byte	0x3f
	.zero		1


	//   ....[23]....
        /*01fc*/ 	.word	0x00009c50
        /*0200*/ 	.word	0x00000005
        /*0204*/ 	.word	0x00000000
        /*0208*/ 	.short	0x010a
        /*020a*/ 	.byte	0x3f
	.zero		1


	//   ....[24]....
        /*020c*/ 	.word	0x00009d20
        /*0210*/ 	.word	0x00000014
        /*0214*/ 	.word	0x00000020
        /*0218*/ 	.short	0x010a
        /*021a*/ 	.byte	0x3f
	.zero		1


	//   ....[25]....
        /*021c*/ 	.word	0x00009df0
        /*0220*/ 	.word	0x00000007
        /*0224*/ 	.word	0x00000000
        /*0228*/ 	.short	0x010a
        /*022a*/ 	.byte	0x3f
	.zero		1


	//   ....[26]....
        /*022c*/ 	.word	0x00009e40
        /*0230*/ 	.word	0x00000008
        /*0234*/ 	.word	0x00000000
        /*0238*/ 	.short	0x010a
        /*023a*/ 	.byte	0x3f
	.zero		1


	//   ....[27]....
        /*023c*/ 	.word	0x00009e90
        /*0240*/ 	.word	0x0000000b
        /*0244*/ 	.word	0x00000000
        /*0248*/ 	.short	0x010a
        /*024a*/ 	.byte	0x3f
	.zero		1


	//----- nvinfo : EIATTR_NUM_MBARRIERS
	.align		4
.L_35:
        /*024c*/ 	.byte	0x03, 0x38
        /*024e*/ 	.short	0x000a


	//----- nvinfo : EIATTR_EXIT_INSTR_OFFSETS
	.align		4
        /*0250*/ 	.byte	0x04, 0x1c
        /*0252*/ 	.short	(.L_37 - .L_36)


	//   ....[0]....
.L_36:
        /*0254*/ 	.word	0x000008e0


	//   ....[1]....
        /*0258*/ 	.word	0x00001100


	//   ....[2]....
        /*025c*/ 	.word	0x00008630


	//   ....[3]....
        /*0260*/ 	.word	0x00008b90


	//   ....[4]....
        /*0264*/ 	.word	0x00009bf0


	//----- nvinfo : EIATTR_MAX_THREADS
	.align		4
.L_37:
        /*0268*/ 	.byte	0x04, 0x05
        /*026a*/ 	.short	(.L_39 - .L_38)
.L_38:
        /*026c*/ 	.word	0x00000180
        /*0270*/ 	.word	0x00000001
        /*0274*/ 	.word	0x00000001


	//----- nvinfo : EIATTR_CRS_STACK_SIZE
	.align		4
.L_39:
        /*0278*/ 	.byte	0x04, 0x1e
        /*027a*/ 	.short	(.L_41 - .L_40)
.L_40:
        /*027c*/ 	.word	0x00000000


	//----- nvinfo : EIATTR_CBANK_PARAM_SIZE
	.align		4
.L_41:
        /*0280*/ 	.byte	0x03, 0x19
        /*0282*/ 	.short	0x0470


	//----- nvinfo : EIATTR_PARAM_CBANK
	.align		4
        /*0284*/ 	.byte	0x04, 0x0a
        /*0286*/ 	.short	(.L_43 - .L_42)
	.align		4
.L_42:
        /*0288*/ 	.word	index@(.nv.constant0._ZN7cutlass13device_kernelINS_4gemm6kernel13GemmUniversalIN4cute5tupleIJiiiiEEENS1_10collective13CollectiveMmaINS1_34MainloopSm90TmaGmmaWarpSpecializedILi4ENS5_IJNS4_1CILi1EEENSA_ILi2EEESB_EEENS1_35KernelTmaWarpSpecializedCooperativeEEENS5_IJNSA_ILi128EEENSA_ILi256EEENSA_ILi32EEEEEEaNS5_IJlSB_lEEEaSK_NS4_8TiledMMAINS4_8MMA_AtomIJNS4_4SM904GMMA27MMA_64x256x32_S32S8S8_SS_TNEEEENS4_6LayoutINS5_IJSC_SB_SB_EEENS5_IJSB_NSA_ILi0EEEST_EEEEENS5_IJNS4_10UnderscoreESW_SW_EEEEENS4_23SM90_TMA_LOAD_MULTICASTENS4_14ComposedLayoutINS4_7SwizzleILi1ELi4ELi3EEENS4_18smem_ptr_flag_bitsILi8EEENSR_INS5_IJNSA_ILi8EEESI_EEENS5_IJSI_SB_EEEEEEEvNS4_8identityENS4_13SM90_TMA_LOADES19_vS1A_EENS_8epilogue10collective6detail29Sm90TmaWarpSpecializedAdapterINS1E_15DefaultEpilogueIaSK_SK_NS1D_6thread17LinearCombinationIaLi1EiiLNS1I_9ScaleType4KindE0ELNS_15FloatRoundStyleE2EaEENS1_15EpilogueDefaultEEEEEvvEEEEvNT_6ParamsE)
        /*028c*/ 	.short	0x0210
        /*028e*/ 	.short	0x0470


	//----- nvinfo : EIATTR_SW_WAR
	.align		4
.L_43:
        /*0290*/ 	.byte	0x04, 0x36
        /*0292*/ 	.short	(.L_45 - .L_44)
.L_44:
        /*0294*/ 	.word	0x00000008
.L_45:


//--------------------- .nv.callgraph             --------------------------
	.section	.nv.callgraph,"",@"SHT_CUDA_CALLGRAPH"
	.align	4
	.sectionentsize	8
	.align		4
        /*0000*/ 	.word	0x00000000
	.align		4
        /*0004*/ 	.word	0xffffffff
	.align		4
        /*0008*/ 	.word	index@(_ZN7cutlass13device_kernelINS_4gemm6kernel13GemmUniversalIN4cute5tupleIJiiiiEEENS1_10collective13CollectiveMmaINS1_34MainloopSm90TmaGmmaWarpSpecializedILi4ENS5_IJNS4_1CILi1EEENSA_ILi2EEESB_EEENS1_35KernelTmaWarpSpecializedCooperativeEEENS5_IJNSA_ILi128EEENSA_ILi256EEENSA_ILi32EEEEEEaNS5_IJlSB_lEEEaSK_NS4_8TiledMMAINS4_8MMA_AtomIJNS4_4SM904GMMA27MMA_64x256x32_S32S8S8_SS_TNEEEENS4_6LayoutINS5_IJSC_SB_SB_EEENS5_IJSB_NSA_ILi0EEEST_EEEEENS5_IJNS4_10UnderscoreESW_SW_EEEEENS4_23SM90_TMA_LOAD_MULTICASTENS4_14ComposedLayoutINS4_7SwizzleILi1ELi4ELi3EEENS4_18smem_ptr_flag_bitsILi8EEENSR_INS5_IJNSA_ILi8EEESI_EEENS5_IJSI_SB_EEEEEEEvNS4_8identityENS4_13SM90_TMA_LOADES19_vS1A_EENS_8epilogue10collective6detail29Sm90TmaWarpSpecializedAdapterINS1E_15DefaultEpilogueIaSK_SK_NS1D_6thread17LinearCombinationIaLi1EiiLNS1I_9ScaleType4KindE0ELNS_15FloatRoundStyleE2EaEENS1_15EpilogueDefaultEEEEEvvEEEEvNT_6ParamsE)
	.align		4
        /*000c*/ 	.word	index@(__assertfail)
	.align		4
        /*0010*/ 	.word	0x00000000
	.align		4
        /*0014*/ 	.word	0xfffffffe
	.align		4
        /*0018*/ 	.word	0x00000000
	.align		4
        /*001c*/ 	.word	0xfffffffd
	.align		4
        /*0020*/ 	.word	0x00000000
	.align		4
        /*0024*/ 	.word	0xfffffffc


//--------------------- .nv.constant4             --------------------------
	.section	.nv.constant4,"a",@progbits
	.align	8
	.align		8
.nv.constant4:
        /*0000*/ 	.dword	__assertfail
	.align		8
        /*0008*/ 	.dword	__unnamed_1
	.align		8
        /*0010*/ 	.dword	_ZN39_INTERNAL_039c92f3_4_k_cu_c0c364d2_47134cuda3std3__45__cpo5beginE
	.align		8
        /*0018*/ 	.dword	_ZN39_INTERNAL_039c92f3_4_k_cu_c0c364d2_47134cuda3std3__45__cpo3endE
	.align		8
        /*0020*/ 	.dword	_ZN39_INTERNAL_039c92f3_4_k_cu_c0c364d2_47134cuda3std3__45__cpo6cbeginE
	.align		8
        /*0028*/ 	.dword	_ZN39_INTERNAL_039c92f3_4_k_cu_c0c364d2_47134cuda3std3__45__cpo4cendE
	.align		8
        /*0030*/ 	.dword	_ZN39_INTERNAL_039c92f3_4_k_cu_c0c364d2_47134cuda3std3__441_GLOBAL__N__039c92f3_4_k_cu_c0c364d2_47136ignoreE
	.align		8
        /*0038*/ 	.dword	_ZN39_INTERNAL_039c92f3_4_k_cu_c0c364d2_47134cuda3std3__419piecewise_constructE
	.align		8
        /*0040*/ 	.dword	_ZN39_INTERNAL_039c92f3_4_k_cu_c0c364d2_47134cuda3std3__48in_placeE
	.align		8
        /*0048*/ 	.dword	_ZN39_INTERNAL_039c92f3_4_k_cu_c0c364d2_47134cuda3std6ranges3__45__cpo4swapE
	.align		8
        /*0050*/ 	.dword	_ZN39_INTERNAL_039c92f3_4_k_cu_c0c364d2_47134cuda3std6ranges3__45__cpo9iter_moveE
	.align		8
        /*0058*/ 	.dword	_ZN39_INTERNAL_039c92f3_4_k_cu_c0c364d2_47134cute7productE
	.align		8
        /*0060*/ 	.dword	_ZN39_INTERNAL_039c92f3_4_k_cu_c0c364d2_47134cute1_E
	.align		8
        /*0068*/ 	.dword	$str$22
	.align		8
        /*0070*/ 	.dword	$str$23


//--------------------- .text._ZN7cutlass13device_kernelINS_4gemm6kernel13GemmUniversalIN4cute5tupleIJiiiiEEENS1_10collective13CollectiveMmaINS1_34MainloopSm90TmaGmmaWarpSpecializedILi4ENS5_IJNS4_1CILi1EEENSA_ILi2EEESB_EEENS1_35KernelTmaWarpSpecializedCooperativeEEENS5_IJNSA_ILi128EEENSA_ILi256EEENSA_ILi32EEEEEEaNS5_IJlSB_lEEEaSK_NS4_8TiledMMAINS4_8MMA_AtomIJNS4_4SM904GMMA27MMA_64x256x32_S32S8S8_SS_TNEEEENS4_6LayoutINS5_IJSC_SB_SB_EEENS5_IJSB_NSA_ILi0EEEST_EEEEENS5_IJNS4_10UnderscoreESW_SW_EEEEENS4_23SM90_TMA_LOAD_MULTICASTENS4_14ComposedLayoutINS4_7SwizzleILi1ELi4ELi3EEENS4_18smem_ptr_flag_bitsILi8EEENSR_INS5_IJNSA_ILi8EEESI_EEENS5_IJSI_SB_EEEEEEEvNS4_8identityENS4_13SM90_TMA_LOADES19_vS1A_EENS_8epilogue10collective6detail29Sm90TmaWarpSpecializedAdapterINS1E_15DefaultEpilogueIaSK_SK_NS1D_6thread17LinearCombinationIaLi1EiiLNS1I_9ScaleType4KindE0ELNS_15FloatRoundStyleE2EaEENS1_15EpilogueDefaultEEEEEvvEEEEvNT_6ParamsE --------------------------
	.section	.text._ZN7cutlass13device_kernelINS_4gemm6kernel13GemmUniversalIN4cute5tupleIJiiiiEEENS1_10collective13CollectiveMmaINS1_34MainloopSm90TmaGmmaWarpSpecializedILi4ENS5_IJNS4_1CILi1EEENSA_ILi2EEESB_EEENS1_35KernelTmaWarpSpecializedCooperativeEEENS5_IJNSA_ILi128EEENSA_ILi256EEENSA_ILi32EEEEEEaNS5_IJlSB_lEEEaSK_NS4_8TiledMMAINS4_8MMA_AtomIJNS4_4SM904GMMA27MMA_64x256x32_S32S8S8_SS_TNEEEENS4_6LayoutINS5_IJSC_SB_SB_EEENS5_IJSB_NSA_ILi0EEEST_EEEEENS5_IJNS4_10UnderscoreESW_SW_EEEEENS4_23SM90_TMA_LOAD_MULTICASTENS4_14ComposedLayoutINS4_7SwizzleILi1ELi4ELi3EEENS4_18smem_ptr_flag_bitsILi8EEENSR_INS5_IJNSA_ILi8EEESI_EEENS5_IJSI_SB_EEEEEEEvNS4_8identityENS4_13SM90_TMA_LOADES19_vS1A_EENS_8epilogue10collective6detail29Sm90TmaWarpSpecializedAdapterINS1E_15DefaultEpilogueIaSK_SK_NS1D_6thread17LinearCombinationIaLi1EiiLNS1I_9ScaleType4KindE0ELNS_15FloatRoundStyleE2EaEENS1_15EpilogueDefaultEEEEEvvEEEEvNT_6ParamsE,"ax",@progbits
	.align	128
.text._ZN7cutlass13device_kernelINS_4gemm6kernel13GemmUniversalIN4cute5tupleIJiiiiEEENS1_10collective13CollectiveMmaINS1_34MainloopSm90TmaGmmaWarpSpecializedILi4ENS5_IJNS4_1CILi1EEENSA_ILi2EEESB_EEENS1_35KernelTmaWarpSpecializedCooperativeEEENS5_IJNSA_ILi128EEENSA_ILi256EEENSA_ILi32EEEEEEaNS5_IJlSB_lEEEaSK_NS4_8TiledMMAINS4_8MMA_AtomIJNS4_4SM904GMMA27MMA_64x256x32_S32S8S8_SS_TNEEEENS4_6LayoutINS5_IJSC_SB_SB_EEENS5_IJSB_NSA_ILi0EEEST_EEEEENS5_IJNS4_10UnderscoreESW_SW_EEEEENS4_23SM90_TMA_LOAD_MULTICASTENS4_14ComposedLayoutINS4_7SwizzleILi1ELi4ELi3EEENS4_18smem_ptr_flag_bitsILi8EEENSR_INS5_IJNSA_ILi8EEESI_EEENS5_IJSI_SB_EEEEEEEvNS4_8identityENS4_13SM90_TMA_LOADES19_vS1A_EENS_8epilogue10collective6detail29Sm90TmaWarpSpecializedAdapterINS1E_15DefaultEpilogueIaSK_SK_NS1D_6thread17LinearCombinationIaLi1EiiLNS1I_9ScaleType4KindE0ELNS_15FloatRoundStyleE2EaEENS1_15EpilogueDefaultEEEEEvvEEEEvNT_6ParamsE:
        .type           _ZN7cutlass13device_kernelINS_4gemm6kernel13GemmUniversalIN4cute5tupleIJiiiiEEENS1_10collective13CollectiveMmaINS1_34MainloopSm90TmaGmmaWarpSpecializedILi4ENS5_IJNS4_1CILi1EEENSA_ILi2EEESB_EEENS1_35KernelTmaWarpSpecializedCooperativeEEENS5_IJNSA_ILi128EEENSA_ILi256EEENSA_ILi32EEEEEEaNS5_IJlSB_lEEEaSK_NS4_8TiledMMAINS4_8MMA_AtomIJNS4_4SM904GMMA27MMA_64x256x32_S32S8S8_SS_TNEEEENS4_6LayoutINS5_IJSC_SB_SB_EEENS5_IJSB_NSA_ILi0EEEST_EEEEENS5_IJNS4_10UnderscoreESW_SW_EEEEENS4_23SM90_TMA_LOAD_MULTICASTENS4_14ComposedLayoutINS4_7SwizzleILi1ELi4ELi3EEENS4_18smem_ptr_flag_bitsILi8EEENSR_INS5_IJNSA_ILi8EEESI_EEENS5_IJSI_SB_EEEEEEEvNS4_8identityENS4_13SM90_TMA_LOADES19_vS1A_EENS_8epilogue10collective6detail29Sm90TmaWarpSpecializedAdapterINS1E_15DefaultEpilogueIaSK_SK_NS1D_6thread17LinearCombinationIaLi1EiiLNS1I_9ScaleType4KindE0ELNS_15FloatRoundStyleE2EaEENS1_15EpilogueDefaultEEEEEvvEEEEvNT_6ParamsE,@function
        .size           _ZN7cutlass13device_kernelINS_4gemm6kernel13GemmUniversalIN4cute5tupleIJiiiiEEENS1_10collective13CollectiveMmaINS1_34MainloopSm90TmaGmmaWarpSpecializedILi4ENS5_IJNS4_1CILi1EEENSA_ILi2EEESB_EEENS1_35KernelTmaWarpSpecializedCooperativeEEENS5_IJNSA_ILi128EEENSA_ILi256EEENSA_ILi32EEEEEEaNS5_IJlSB_lEEEaSK_NS4_8TiledMMAINS4_8MMA_AtomIJNS4_4SM904GMMA27MMA_64x256x32_S32S8S8_SS_TNEEEENS4_6LayoutINS5_IJSC_SB_SB_EEENS5_IJSB_NSA_ILi0EEEST_EEEEENS5_IJNS4_10UnderscoreESW_SW_EEEEENS4_23SM90_TMA_LOAD_MULTICASTENS4_14ComposedLayoutINS4_7SwizzleILi1ELi4ELi3EEENS4_18smem_ptr_flag_bitsILi8EEENSR_INS5_IJNSA_ILi8EEESI_EEENS5_IJSI_SB_EEEEEEEvNS4_8identityENS4_13SM90_TMA_LOADES19_vS1A_EENS_8epilogue10collective6detail29Sm90TmaWarpSpecializedAdapterINS1E_15DefaultEpilogueIaSK_SK_NS1D_6thread17LinearCombinationIaLi1EiiLNS1I_9ScaleType4KindE0ELNS_15FloatRoundStyleE2EaEENS1_15EpilogueDefaultEEEEEvvEEEEvNT_6ParamsE,(.L_x_329 - _ZN7cutlass13device_kernelINS_4gemm6kernel13GemmUniversalIN4cute5tupleIJiiiiEEENS1_10collective13CollectiveMmaINS1_34MainloopSm90TmaGmmaWarpSpecializedILi4ENS5_IJNS4_1CILi1EEENSA_ILi2EEESB_EEENS1_35KernelTmaWarpSpecializedCooperativeEEENS5_IJNSA_ILi128EEENSA_ILi256EEENSA_ILi32EEEEEEaNS5_IJlSB_lEEEaSK_NS4_8TiledMMAINS4_8MMA_AtomIJNS4_4SM904GMMA27MMA_64x256x32_S32S8S8_SS_TNEEEENS4_6LayoutINS5_IJSC_SB_SB_EEENS5_IJSB_NSA_ILi0EEEST_EEEEENS5_IJNS4_10UnderscoreESW_SW_EEEEENS4_23SM90_TMA_LOAD_MULTICASTENS4_14ComposedLayoutINS4_7SwizzleILi1ELi4ELi3EEENS4_18smem_ptr_flag_bitsILi8EEENSR_INS5_IJNSA_ILi8EEESI_EEENS5_IJSI_SB_EEEEEEEvNS4_8identityENS4_13SM90_TMA_LOADES19_vS1A_EENS_8epilogue10collective6detail29Sm90TmaWarpSpecializedAdapterINS1E_15DefaultEpilogueIaSK_SK_NS1D_6thread17LinearCombinationIaLi1EiiLNS1I_9ScaleType4KindE0ELNS_15FloatRoundStyleE2EaEENS1_15EpilogueDefaultEEEEEvvEEEEvNT_6ParamsE)
        .other          _ZN7cutlass13device_kernelINS_4gemm6kernel13GemmUniversalIN4cute5tupleIJiiiiEEENS1_10collective13CollectiveMmaINS1_34MainloopSm90TmaGmmaWarpSpecializedILi4ENS5_IJNS4_1CILi1EEENSA_ILi2EEESB_EEENS1_35KernelTmaWarpSpecializedCooperativeEEENS5_IJNSA_ILi128EEENSA_ILi256EEENSA_ILi32EEEEEEaNS5_IJlSB_lEEEaSK_NS4_8TiledMMAINS4_8MMA_AtomIJNS4_4SM904GMMA27MMA_64x256x32_S32S8S8_SS_TNEEEENS4_6LayoutINS5_IJSC_SB_SB_EEENS5_IJSB_NSA_ILi0EEEST_EEEEENS5_IJNS4_10UnderscoreESW_SW_EEEEENS4_23SM90_TMA_LOAD_MULTICASTENS4_14ComposedLayoutINS4_7SwizzleILi1ELi4ELi3EEENS4_18smem_ptr_flag_bitsILi8EEENSR_INS5_IJNSA_ILi8EEESI_EEENS5_IJSI_SB_EEEEEEEvNS4_8identityENS4_13SM90_TMA_LOADES19_vS1A_EENS_8epilogue10collective6detail29Sm90TmaWarpSpecializedAdapterINS1E_15DefaultEpilogueIaSK_SK_NS1D_6thread17LinearCombinationIaLi1EiiLNS1I_9ScaleType4KindE0ELNS_15FloatRoundStyleE2EaEENS1_15EpilogueDefaultEEEEEvvEEEEvNT_6ParamsE,@"STO_CUDA_ENTRY STV_DEFAULT"
_ZN7cutlass13device_kernelINS_4gemm6kernel13GemmUniversalIN4cute5tupleIJiiiiEEENS1_10collective13CollectiveMmaINS1_34MainloopSm90TmaGmmaWarpSpecializedILi4ENS5_IJNS4_1CILi1EEENSA_ILi2EEESB_EEENS1_35KernelTmaWarpSpecializedCooperativeEEENS5_IJNSA_ILi128EEENSA_ILi256EEENSA_ILi32EEEEEEaNS5_IJlSB_lEEEaSK_NS4_8TiledMMAINS4_8MMA_AtomIJNS4_4SM904GMMA27MMA_64x256x32_S32S8S8_SS_TNEEEENS4_6LayoutINS5_IJSC_SB_SB_EEENS5_IJSB_NSA_ILi0EEEST_EEEEENS5_IJNS4_10UnderscoreESW_SW_EEEEENS4_23SM90_TMA_LOAD_MULTICASTENS4_14ComposedLayoutINS4_7SwizzleILi1ELi4ELi3EEENS4_18smem_ptr_flag_bitsILi8EEENSR_INS5_IJNSA_ILi8EEESI_EEENS5_IJSI_SB_EEEEEEEvNS4_8identityENS4_13SM90_TMA_LOADES19_vS1A_EENS_8epilogue10collective6detail29Sm90TmaWarpSpecializedAdapterINS1E_15DefaultEpilogueIaSK_SK_NS1D_6thread17LinearCombinationIaLi1EiiLNS1I_9ScaleType4KindE0ELNS_15FloatRoundStyleE2EaEENS1_15EpilogueDefaultEEEEEvvEEEEvNT_6ParamsE:
[----:B------:R-:W0:Y:S01]  /*0000*/  LDC R1, c[0x0][0x28] ;  /* 0x00000a00ff017b82 */ /* 0x000e220000000800 */
[----:B------:R-:W1:Y:S01]  /*0010*/  S2R R18, SR_TID.X ;  /* 0x0000000000127919 */ /* 0x000e620000002100 */
[----:B------:R-:W-:Y:S01]  /*0020*/  ELECT P0, URZ, PT ;  /* 0x00000000003f782f */ /* 0x000fe20003800000 */
[----:B------:R-:W-:Y:S01]  /*0030*/  BSSY B0, `(.L_x_0) ;  /* 0x000000f000007945 */ /* 0x000fe20003800000 */
[--C-:B-1----:R-:W-:Y:S02]  /*0040*/  SHF.R.U32.HI R0, RZ, 0x5, R18.reuse ;  /* 0x00000005ff007819 */ /* 0x102fe40000011612 */
[----:B------:R-:W-:-:S03]  /*0050*/  SHF.R.U32.HI R3, RZ, 0x7, R18 ;  /* 0x00000007ff037819 */ /* 0x000fc60000011612 */
[----:B------:R-:W1:Y:S04]  /*0060*/  SHFL.IDX PT, R2, R0, RZ, 0x1f ;  /* 0x00001fff00027589 */ /* 0x000e6800000e0000 */
[----:B------:R2:W3:Y:S01]  /*0070*/  SHFL.IDX PT, R5, R3, RZ, 0x1f ;  /* 0x00001fff03057589 */ /* 0x0004e200000e0000 */
[----:B-1----:R-:W-:-:S13]  /*0080*/  ISETP.NE.OR P0, PT, R2, RZ, !P0 ;  /* 0x000000ff0200720c */ /* 0x002fda0004705670 */
[----:B0-23--:R-:W-:Y:S05]  /*0090*/  @P0 BRA `(.L_x_1) ;  /* 0x0000000000200947 */ /* 0x00dfea0003800000 */
[----:B------:R-:W-:Y:S02]  /*00a0*/  ULDC.64 UR4, c[0x0][0x198] ;  /* 0x0000660000047ab9 */ /* 0x000fe40000000a00 */
[----:B------:R-:W-:Y:S02]  /*00b0*/  UIADD3 UR6, UP0, UR4, 0xf0, URZ ;  /* 0x000000f004067890 */ /* 0x000fe4000ff1e03f */
[----:B------:R-:W-:Y:S02]  /*00c0*/  UIADD3 UR4, UP1, UR4, 0x1f0, URZ ;  /* 0x000001f004047890 */ /* 0x000fe4000ff3e03f */
[----:B------:R-:W-:Y:S02]  /*00d0*/  UIADD3.X UR7, URZ, UR5, URZ, UP0, !UPT ;  /* 0x000000053f077290 */ /* 0x000fe400087fe43f */
[----:B------:R-:W-:-:S07]  /*00e0*/  UIADD3.X UR5, URZ, UR5, URZ, UP1, !UPT ;  /* 0x000000053f057290 */ /* 0x000fce0008ffe43f */
[----:B------:R0:W-:Y:S02]  /*00f0*/  UTMACCTL.PF [UR6] ;  /* 0x00000000060079b9 */ /* 0x0001e40008040000 */
[----:B------:R0:W-:Y:S02]  /*0100*/  UTMACCTL.PF [UR4] ;  /* 0x00000000040079b9 */ /* 0x0001e40008040000 */
[----:B0-----:R-:W-:Y:S01]  /*0110*/  NOP ;  /* 0x0000000000007918 */ /* 0x001fe20000000000 */
.L_x_1:
[----:B------:R-:W-:Y:S05]  /*0120*/  BSYNC B0 ;  /* 0x0000000000007941 */ /* 0x000fea0003800000 */
.L_x_0:
[----:B------:R-:W0:Y:S02]  /*0130*/  SHFL.IDX PT, R3, R0, RZ, 0x1f ;  /* 0x00001fff00037589 */ /* 0x000e2400000e0000 */
[----:B0-----:R-:W-:-:S13]  /*0140*/  ISETP.NE.AND P0, PT, R3, RZ, PT ;  /* 0x000000ff0300720c */ /* 0x001fda0003f05270 */
[----:B------:R-:W-:Y:S05]  /*0150*/  @P0 BRA `(.L_x_2) ;  /* 0x0000000000580947 */ /* 0x000fea0003800000 */
[----:B------:R-:W0:Y:S01]  /*0160*/  S2UR UR8, SR_CgaCtaId ;  /* 0x00000000000879c3 */ /* 0x000e220000008800 */
[----:B------:R-:W-:Y:S01]  /*0170*/  UMOV UR4, 0x400 ;  /* 0x0000040000047882 */ /* 0x000fe20000000000 */
[----:B------:R-:W-:Y:S01]  /*0180*/  UMOV UR5, 0x1 ;  /* 0x0000000100057882 */ /* 0x000fe20000000000 */
[----:B------:R-:W-:Y:S01]  /*0190*/  UMOV UR6, 0x4 ;  /* 0x0000000400067882 */ /* 0x000fe20000000000 */
[----:B------:R-:W-:Y:S01]  /*01a0*/  ELECT P0, URZ, PT ;  /* 0x00000000003f782f */ /* 0x000fe20003800000 */
[----:B------:R-:W-:-:S04]  /*01b0*/  UIADD3 UR6, -UR6, 0x100000, URZ ;  /* 0x0010000006067890 */ /* 0x000fc8000fffe13f */
[----:B------:R-:W-:Y:S02]  /*01c0*/  USHF.L.U32 UR7, UR6, 0xb, URZ ;  /* 0x0000000b06077899 */ /* 0x000fe4000800063f */
[----:B------:R-:W-:Y:S02]  /*01d0*/  USHF.L.U32 UR6, UR6, 0x1, URZ ;  /* 0x0000000106067899 */ /* 0x000fe4000800063f */
[----:B0-----:R-:W-:Y:S02]  /*01e0*/  ULEA UR8, UR8, UR4, 0x18 ;  /* 0x0000000408087291 */ /* 0x001fe4000f8ec03f */
[----:B------:R-:W-:-:S04]  /*01f0*/  UIADD3 UR4, -UR5, 0x100000, URZ ;  /* 0x0010000005047890 */ /* 0x000fc8000fffe13f */
[----:B------:R-:W-:Y:S02]  /*0200*/  USHF.L.U32 UR5, UR4, 0xb, URZ ;  /* 0x0000000b04057899 */ /* 0x000fe4000800063f */
[----:B------:R-:W-:Y:S01]  /*0210*/  USHF.L.U32 UR4, UR4, 0x1, URZ ;  /* 0x0000000104047899 */ /* 0x000fe2000800063f */
[----:B------:R-:W0:Y:S11]  /*0220*/  FENCE.VIEW.ASYNC.S ;  /* 0x00000000000073c6 */ /* 0x000e360000000000 */
[----:B0-----:R0:W1:Y:S01]  /*0230*/  SYNCS.EXCH.64 URZ, [UR8], UR4 ;  /* 0x00000004083f75b2 */ /* 0x0010620008000100 */
[----:B------:R0:W2:Y:S01]  /*0240*/  SYNCS.EXCH.64 URZ, [UR8+0x20], UR6 ;  /* 0x00002006083f75b2 */ /* 0x0000a20008000100 */
[----:B------:R0:W3:Y:S01]  /*0250*/  SYNCS.EXCH.64 URZ, [UR8+0x8], UR4 ;  /* 0x00000804083f75b2 */ /* 0x0000e20008000100 */
[----:B------:R0:W4:Y:S01]  /*0260*/  SYNCS.EXCH.64 URZ, [UR8+0x28], UR6 ;  /* 0x00002806083f75b2 */ /* 0x0001220008000100 */
[----:B------:R0:W0:Y:S01]  /*0270*/  SYNCS.EXCH.64 URZ, [UR8+0x10], UR4 ;  /* 0x00001004083f75b2 */ /* 0x0000220008000100 */
[----:B------:R0:W0:Y:S01]  /*0280*/  SYNCS.EXCH.64 URZ, [UR8+0x30], UR6 ;  /* 0x00003006083f75b2 */ /* 0x0000220008000100 */
[----:B------:R0:W0:Y:S01]  /*0290*/  SYNCS.EXCH.64 URZ, [UR8+0x18], UR4 ;  /* 0x00001804083f75b2 */ /* 0x0000220008000100 */
[----:B------:R0:W0:Y:S01]  /*02a0*/  SYNCS.EXCH.64 URZ, [UR8+0x38], UR6 ;  /* 0x00003806083f75b2 */ /* 0x0000220008000100 */
[----:B------:R-:W-:Y:S01]  /*02b0*/  NOP ;  /* 0x0000000000007918 */ /* 0x000fe20000000000 */
.L_x_2:
[----:B------:R-:W-:Y:S01]  /*02c0*/  SHF.R.S32.HI R7, RZ, 0x1f, R18 ;  /* 0x0000001fff077819 */ /* 0x000fe20000011412 */
[----:B------:R-:W5:Y:S01]  /*02d0*/  SHFL.IDX PT, R0, R0, RZ, 0x1f ;  /* 0x00001fff00007589 */ /* 0x000f6200000e0000 */
[----:B0-----:R-:W0:Y:S01]  /*02e0*/  S2UR UR8, SR_CTAID.X ;  /* 0x00000000000879c3 */ /* 0x001e220000002500 */
[----:B------:R-:W-:Y:S02]  /*02f0*/  ELECT P0, URZ, PT ;  /* 0x00000000003f782f */ /* 0x000fe40003800000 */
[----:B------:R-:W-:Y:S01]  /*0300*/  LEA.HI R7, R7, R18, RZ, 0x7 ;  /* 0x0000001207077211 */ /* 0x000fe200078f38ff */
[----:B------:R-:W1:Y:S01]  /*0310*/  S2R R4, SR_CTAID.Y ;  /* 0x0000000000047919 */ /* 0x000e620000002600 */
[----:B------:R-:W-:Y:S01]  /*0320*/  ULDC UR4, c[0x0][0x154] ;  /* 0x0000550000047ab9 */ /* 0x000fe20000000800 */
[----:B------:R-:W-:Y:S01]  /*0330*/  NOP ;  /* 0x0000000000007918 */ /* 0x000fe20000000000 */
[----:B------:R-:W-:Y:S01]  /*0340*/  LOP3.LUT R7, R7, 0xffffff80, RZ, 0xc0, !PT ;  /* 0xffffff8007077812 */ /* 0x000fe200078ec0ff */
[----:B------:R-:W-:Y:S01]  /*0350*/  NOP ;  /* 0x0000000000007918 */ /* 0x000fe20000000000 */
[----:B------:R-:W2:Y:S03]  /*0360*/  LDC R13, c[0x0][0x140] ;  /* 0x00005000ff0d7b82 */ /* 0x000ea60000000800 */
[----:B------:R-:W-:-:S05]  /*0370*/  IMAD.IADD R7, R18, 0x1, -R7 ;  /* 0x0000000112077824 */ /* 0x000fca00078e0a07 */
[----:B------:R-:W-:Y:S01]  /*0380*/  SHF.R.S32.HI R6, RZ, 0x1f, R7 ;  /* 0x0000001fff067819 */ /* 0x000fe20000011407 */
[----:B------:R-:W3:Y:S01]  /*0390*/  LDC R10, c[0x0][0x144] ;  /* 0x00005100ff0a7b82 */ /* 0x000ee20000000800 */
[----:B------:R-:W-:Y:S02]  /*03a0*/  LOP3.LUT P2, RZ, R7, 0x7, RZ, 0xc0, !PT ;  /* 0x0000000707ff7812 */ /* 0x000fe4000784c0ff */
[----:B------:R-:W-:Y:S02]  /*03b0*/  LEA.HI R6, R6, R7, RZ, 0x3 ;  /* 0x0000000706067211 */ /* 0x000fe400078f18ff */
[----:B-----5:R-:W-:Y:S02]  /*03c0*/  ISETP.NE.OR P0, PT, R0, RZ, !P0 ;  /* 0x000000ff0000720c */ /* 0x020fe40004705670 */
[--C-:B------:R-:W-:Y:S02]  /*03d0*/  SHF.R.S32.HI R0, RZ, 0x3, R6.reuse ;  /* 0x00000003ff007819 */ /* 0x100fe40000011406 */
[----:B------:R-:W-:-:S02]  /*03e0*/  SHF.R.S32.HI R9, RZ, 0x1f, R6 ;  /* 0x0000001fff097819 */ /* 0x000fc40000011406 */
[----:B------:R-:W-:Y:S02]  /*03f0*/  SHF.R.S32.HI R6, RZ, 0x1f, R3 ;  /* 0x0000001fff067819 */ /* 0x000fe40000011403 */
[----:B------:R-:W-:Y:S02]  /*0400*/  LEA.HI R9, R9, R0, RZ, 0x2 ;  /* 0x0000000009097211 */ /* 0x000fe400078f10ff */
[----:B------:R-:W-:Y:S02]  /*0410*/  LEA.HI R6, R6, R3, RZ, 0x2 ;  /* 0x0000000306067211 */ /* 0x000fe400078f10ff */
[----:B-1----:R-:W-:Y:S01]  /*0420*/  I2FP.F32.U32 R8, R4 ;  /* 0x0000000400087245 */ /* 0x002fe20000201000 */
[----:B------:R-:W-:Y:S01]  /*0430*/  VOTEU.ALL UP0, P0 ;  /* 0x00000000003f7886 */ /* 0x000fe20000000000 */
[----:B------:R-:W-:Y:S01]  /*0440*/  LOP3.LUT R6, R6, 0x3ffffffc, RZ, 0xc0, !PT ;  /* 0x3ffffffc06067812 */ /* 0x000fe200078ec0ff */
[----:B------:R-:W-:Y:S01]  /*0450*/  VOTEU.ALL UP1, P0 ;  /* 0x00000000003f7886 */ /* 0x000fe20000020000 */
[----:B------:R-:W-:Y:S01]  /*0460*/  LOP3.LUT R9, R9, 0xfffffffc, RZ, 0xc0, !PT ;  /* 0xfffffffc09097812 */ /* 0x000fe200078ec0ff */
[----:B------:R-:W-:Y:S01]  /*0470*/  FMUL R12, R8, UR4 ;  /* 0x00000004080c7c20 */ /* 0x000fe20008400000 */
[----:B------:R-:W1:Y:S01]  /*0480*/  @!UP0 S2UR UR7, SR_CgaCtaId ;  /* 0x00000000000789c3 */ /* 0x000e620000008800 */
[----:B------:R-:W-:Y:S01]  /*0490*/  IMAD.IADD R11, R3, 0x1, -R6 ;  /* 0x00000001030b7824 */ /* 0x000fe200078e0a06 */
[----:B0-----:R-:W-:Y:S01]  /*04a0*/  I2FP.F32.U32 R6, UR8 ;  /* 0x0000000800067c45 */ /* 0x001fe20008201000 */
[----:B------:R-:W-:Y:S01]  /*04b0*/  IMAD.IADD R0, R0, 0x1, -R9 ;  /* 0x0000000100007824 */ /* 0x000fe200078e0a09 */
[----:B------:R-:W-:Y:S01]  /*04c0*/  ULDC UR4, c[0x0][0x150] ;  /* 0x0000540000047ab9 */ /* 0x000fe20000000800 */
[----:B------:R-:W0:Y:S01]  /*04d0*/  F2I.U32.TRUNC.NTZ R12, R12 ;  /* 0x0000000c000c7305 */ /* 0x000e22000020f000 */
[----:B------:R-:W-:Y:S01]  /*04e0*/  SHF.R.S32.HI R3, RZ, 0x1f, R2 ;  /* 0x0000001fff037819 */ /* 0x000fe20000011402 */
[----:B------:R-:W-:Y:S01]  /*04f0*/  FMUL R8, R6, UR4 ;  /* 0x0000000406087c20 */ /* 0x000fe20008400000 */
[----:B------:R-:W5:Y:S01]  /*0500*/  LDC R9, c[0x0][0x148] ;  /* 0x00005200ff097b82 */ /* 0x000f620000000800 */
[----:B------:R-:W-:Y:S01]  /*0510*/  IMAD R11, R11, 0x4, R0 ;  /* 0x000000040b0b7824 */ /* 0x000fe200078e0200 */
[----:B------:R-:W-:Y:S01]  /*0520*/  LEA.HI R3, R3, R2, RZ, 0x2 ;  /* 0x0000000203037211 */ /* 0x000fe200078f10ff */
[----:B------:R-:W-:Y:S01]  /*0530*/  UMOV UR4, 0x20 ;  /* 0x0000002000047882 */ /* 0x000fe20000000000 */
[----:B------:R-:W-:Y:S01]  /*0540*/  @!UP0 UMOV UR6, 0x400 ;  /* 0x0000040000068882 */ /* 0x000fe20000000000 */
[----:B------:R-:W4:Y:S01]  /*0550*/  F2I.U32.TRUNC.NTZ R8, R8 ;  /* 0x0000000800087305 */ /* 0x000f22000020f000 */
[----:B------:R-:W-:Y:S01]  /*0560*/  LOP3.LUT R3, R3, 0xfffffffc, RZ, 0xc0, !PT ;  /* 0xfffffffc03037812 */ /* 0x000fe200078ec0ff */
[----:B------:R-:W-:Y:S01]  /*0570*/  IMAD.SHL.U32 R6, R11, 0x4, RZ ;  /* 0x000000040b067824 */ /* 0x000fe200078e00ff */
[----:B------:R-:W-:-:S04]  /*0580*/  @!UP0 UIADD3 UR4, -UR4, 0x100000, URZ ;  /* 0x0010000004048890 */ /* 0x000fc8000fffe13f */
[----:B------:R-:W-:Y:S02]  /*0590*/  @!UP0 USHF.L.U32 UR5, UR4, 0xb, URZ ;  /* 0x0000000b04058899 */ /* 0x000fe4000800063f */
[----:B------:R-:W-:Y:S01]  /*05a0*/  @!UP0 USHF.L.U32 UR4, UR4, 0x1, URZ ;  /* 0x0000000104048899 */ /* 0x000fe2000800063f */
[----:B--2---:R-:W-:Y:S01]  /*05b0*/  ISETP.EQ.U32.AND P3, PT, R13, 0x1, PT ;  /* 0x000000010d00780c */ /* 0x004fe20003f62070 */
[----:B------:R-:W-:Y:S01]  /*05c0*/  IMAD.IADD R0, R2, 0x1, -R3 ;  /* 0x0000000102007824 */ /* 0x000fe200078e0a03 */
[----:B------:R-:W-:Y:S01]  /*05d0*/  LOP3.LUT R23, R11, 0xc, R6, 0x78, !PT ;  /* 0x0000000c0b177812 */ /* 0x000fe200078e7806 */
[----:B0-----:R-:W-:Y:S01]  /*05e0*/  IMAD.MOV R14, RZ, RZ, -R12 ;  /* 0x000000ffff0e7224 */ /* 0x001fe200078e0a0c */
[----:B-1----:R-:W-:Y:S02]  /*05f0*/  @!UP0 ULEA UR6, UR7, UR6, 0x18 ;  /* 0x0000000607068291 */ /* 0x002fe4000f8ec03f */
[C---:B------:R-:W-:Y:S01]  /*0600*/  ISETP.NE.AND P1, PT, R0.reuse, 0x3, PT ;  /* 0x000000030000780c */ /* 0x040fe20003f25270 */
[----:B------:R-:W-:Y:S01]  /*0610*/  VOTEU.ALL UP0, P0 ;  /* 0x00000000003f7886 */ /* 0x000fe20000000000 */
[----:B------:R-:W-:Y:S01]  /*0620*/  ISETP.LT.U32.AND P0, PT, R23, 0x2, !P2 ;  /* 0x000000021700780c */ /* 0x000fe20005701070 */
[----:B----4-:R-:W-:Y:S01]  /*0630*/  IMAD.MOV R3, RZ, RZ, -R8 ;  /* 0x000000ffff037224 */ /* 0x010fe200078e0a08 */
[----:B------:R-:W-:Y:S01]  /*0640*/  ISETP.EQ.OR P1, PT, R0, RZ, !P1 ;  /* 0x000000ff0000720c */ /* 0x000fe20004f22670 */
[C---:B------:R-:W-:Y:S01]  /*0650*/  VIADD R8, R5.reuse, 0xffffffff ;  /* 0xffffffff05087836 */ /* 0x040fe20000000000 */
[----:B------:R-:W-:Y:S01]  /*0660*/  ISETP.NE.AND P2, PT, R5, RZ, PT ;  /* 0x000000ff0500720c */ /* 0x000fe20003f45270 */
[----:B-----5:R-:W-:Y:S01]  /*0670*/  IMAD R2, R9, R14, R4 ;  /* 0x0000000e09027224 */ /* 0x020fe200078e0204 */
[----:B------:R-:W-:Y:S01]  /*0680*/  ISETP.EQ.AND P1, PT, R5, RZ, P1 ;  /* 0x000000ff0500720c */ /* 0x000fe20000f22270 */
[----:B---3--:R-:W-:Y:S01]  /*0690*/  IMAD R3, R10, R3, UR8 ;  /* 0x000000080a037e24 */ /* 0x008fe2000f8e0203 */
[----:B------:R-:W-:Y:S01]  /*06a0*/  ISETP.GE.U32.AND P5, PT, R8, 0x2, PT ;  /* 0x000000020800780c */ /* 0x000fe20003fa6070 */
[----:B------:R-:W0:Y:S02]  /*06b0*/  FENCE.VIEW.ASYNC.S ;  /* 0x00000000000073c6 */ /* 0x000e240000000000 */
[----:B0-----:R0:W1:Y:S01]  /*06c0*/  @!UP0 SYNCS.EXCH.64 URZ, [UR6+0x50], UR4 ;  /* 0x00005004063f85b2 */ /* 0x0010620008000100 */
[----:B------:R-:W-:-:S02]  /*06d0*/  ISETP.NE.AND P4, PT, R2, R23, PT ;  /* 0x000000170200720c */ /* 0x000fc40003f85270 */
[----:B------:R-:W-:Y:S02]  /*06e0*/  SEL R19, RZ, 0x1, !P1 ;  /* 0x00000001ff137807 */ /* 0x000fe40004800000 */
[----:B------:R-:W-:Y:S02]  /*06f0*/  ISETP.EQ.OR P4, PT, R3, RZ, !P4 ;  /* 0x000000ff0300720c */ /* 0x000fe40006782670 */
[----:B------:R-:W-:Y:S02]  /*0700*/  SEL R19, R19, 0x2, P5 ;  /* 0x0000000213137807 */ /* 0x000fe40002800000 */
[----:B------:R-:W-:-:S04]  /*0710*/  PLOP3.LUT P0, PT, P0, P4, PT, 0x80, 0x0 ;  /* 0x000000000000781c */ /* 0x000fc80000709070 */
[----:B------:R-:W-:Y:S01]  /*0720*/  P2R R157, PR, RZ, 0x1 ;  /* 0x00000001ff9d7803 */ /* 0x000fe20000000000 */
[----:B------:R0:W2:Y:S01]  /*0730*/  @!UP1 SYNCS.EXCH.64 URZ, [UR6+0x58], UR4 ;  /* 0x00005804063f95b2 */ /* 0x0000a20008000100 */
[----:B------:R-:W-:Y:S01]  /*0740*/  NOP ;  /* 0x0000000000007918 */ /* 0x000fe20000000000 */
[----:B------:R-:W-:Y:S06]  /*0750*/  @!P3 BRA `(.L_x_3) ;  /* 0x000000000008b947 */ /* 0x000fec0003800000 */
[----:B-12---:R-:W-:Y:S01]  /*0760*/  UCGABAR_ARV ;  /* 0x00000000000079c7 */ /* 0x006fe20008000000 */
[----:B------:R-:W-:Y:S05]  /*0770*/  BRA `(.L_x_4) ;  /* 0x0000000000047947 */ /* 0x000fea0003800000 */
.L_x_3:
[----:B-12---:R-:W-:Y:S01]  /*0780*/  NOP ;  /* 0x0000000000007918 */ /* 0x006fe20000000000 */
.L_x_4:
[----:B------:R-:W1:Y:S01]  /*0790*/  LDC R2, c[0x0][0x65c] ;  /* 0x00019700ff027b82 */ /* 0x000e620000000800 */
[----:B------:R-:W-:Y:S02]  /*07a0*/  IMAD.U32 R6, RZ, RZ, UR8 ;  /* 0x00000008ff067e24 */ /* 0x000fe4000f8e00ff */
[----:B------:R-:W-:Y:S01]  /*07b0*/  IMAD.MOV.U32 R7, RZ, RZ, RZ ;  /* 0x000000ffff077224 */ /* 0x000fe200078e00ff */
[----:B-1----:R-:W-:-:S04]  /*07c0*/  ISETP.NE.AND P1, PT, R2, 0x1, PT ;  /* 0x000000010200780c */ /* 0x002fc80003f25270 */
[----:B------:R-:W-:-:S09]  /*07d0*/  P2R R5, PR, RZ, 0x2 ;  /* 0x00000002ff057803 */ /* 0x000fd20000000000 */
[----:B------:R-:W1:Y:S01]  /*07e0*/  @P1 LDC R17, c[0x0][0x10] ;  /* 0x00000400ff111b82 */ /* 0x000e620000000800 */
[----:B------:R-:W-:Y:S02]  /*07f0*/  @P1 IMAD.MOV.U32 R5, RZ, RZ, RZ ;  /* 0x000000ffff051224 */ /* 0x000fe400078e00ff */
[----:B------:R-:W-:-:S05]  /*0800*/  @P1 IMAD.MOV.U32 R13, RZ, RZ, RZ ;  /* 0x000000ffff0d1224 */ /* 0x000fca00078e00ff */
[----:B------:R-:W2:Y:S01]  /*0810*/  @!P1 LDC R11, c[0x0][0xc] ;  /* 0x00000300ff0b9b82 */ /* 0x000ea20000000800 */
[----:B-1----:R-:W-:-:S04]  /*0820*/  @P1 IMAD.WIDE.U32 R16, R17, UR8, R4 ;  /* 0x0000000811101c25 */ /* 0x002fc8000f8e0004 */
[----:B------:R-:W-:Y:S02]  /*0830*/  @P1 IMAD.IADD R17, R17, 0x1, R13 ;  /* 0x0000000111111824 */ /* 0x000fe400078e020d */
[----:B--2---:R-:W-:-:S04]  /*0840*/  @!P1 IMAD.WIDE.U32 R6, R4, R11, R6 ;  /* 0x0000000b04069225 */ /* 0x004fc800078e0006 */
[----:B------:R-:W-:Y:S02]  /*0850*/  @!P1 IMAD.MOV.U32 R16, RZ, RZ, R6 ;  /* 0x000000ffff109224 */ /* 0x000fe400078e0006 */
[----:B------:R-:W-:Y:S01]  /*0860*/  @!P1 IMAD.MOV.U32 R17, RZ, RZ, R7 ;  /* 0x000000ffff119224 */ /* 0x000fe200078e0007 */
[----:B------:R-:W-:Y:S06]  /*0870*/  @!P3 BRA `(.L_x_5) ;  /* 0x00000000000cb947 */ /* 0x000fec0003800000 */
[----:B------:R-:W-:Y:S01]  /*0880*/  UCGABAR_WAIT ;  /* 0x0000000000007dc7 */ /* 0x000fe20008000000 */
[----:B------:R-:W-:Y:S01]  /*0890*/  CCTL.IVALL ;  /* 0x00000000ff00798f */ /* 0x000fe20002000000 */
[----:B------:R-:W-:Y:S05]  /*08a0*/  BRA `(.L_x_6) ;  /* 0x0000000000047947 */ /* 0x000fea0003800000 */
.L_x_5:
[----:B------:R-:W-:Y:S06]  /*08b0*/  BAR.SYNC.DEFER_BLOCKING 0x0 ;  /* 0x0000000000007b1d */ /* 0x000fec0000010000 */
.L_x_6:
[----:B------:R-:W-:Y:S05]  /*08c0*/  @!P2 BRA `(.L_x_7) ;  /* 0x0000007c005ca947 */ /* 0x000fea0003800000 */
[----:B------:R-:W-:-:S13]  /*08d0*/  ISETP.GT.U32.AND P0, PT, R8, 0x1, PT ;  /* 0x000000010800780c */ /* 0x000fda0003f04070 */
[----:B0-----:R-:W-:Y:S05]  /*08e0*/  @P0 EXIT ;  /* 0x000000000000094d */ /* 0x001fea0003800000 */
[----:B------:R-:W-:Y:S01]  /*08f0*/  ULDC.64 UR4, c[0x0][0x650] ;  /* 0x0001940000047ab9 */ /* 0x000fe20000000a00 */
[----:B------:R-:W-:Y:S01]  /*0900*/  PRMT R0, RZ, 0x7610, R0 ;  /* 0x00007610ff007816 */ /* 0x000fe20000000000 */
[----:B------:R-:W-:Y:S01]  /*0910*/  IMAD.MOV.U32 R153, RZ, RZ, -0x1 ;  /* 0xffffffffff997424 */ /* 0x000fe200078e00ff */
[----:B------:R-:W-:Y:S01]  /*0920*/  ISETP.GE.U32.AND P0, PT, R16, UR4, PT ;  /* 0x0000000410007c0c */ /* 0x000fe2000bf06070 */
[----:B------:R-:W-:Y:S02]  /*0930*/  IMAD.MOV.U32 R152, RZ, RZ, -0x1 ;  /* 0xffffffffff987424 */ /* 0x000fe400078e00ff */
[----:B------:R-:W-:Y:S01]  /*0940*/  IMAD.MOV.U32 R22, RZ, RZ, -0x1 ;  /* 0xffffffffff167424 */ /* 0x000fe200078e00ff */
[----:B------:R-:W-:-:S13]  /*0950*/  ISETP.GE.U32.AND.EX P0, PT, R17, UR5, PT, P0 ;  /* 0x0000000511007c0c */ /* 0x000fda000bf06100 */
[----:B------:R-:W-:Y:S05]  /*0960*/  @P0 BRA `(.L_x_8) ;  /* 0x00000004002c0947 */ /* 0x000fea0003800000 */
[----:B------:R-:W0:Y:S01]  /*0970*/  LDC.64 R20, c[0x0][0x628] ;  /* 0x00018a00ff147b82 */ /* 0x000e220000000a00 */
[----:B------:R-:W-:Y:S02]  /*0980*/  IMAD.MOV.U32 R6, RZ, RZ, R16 ;  /* 0x000000ffff067224 */ /* 0x000fe400078e0010 */
[----:B------:R-:W-:-:S05]  /*0990*/  IMAD.MOV.U32 R7, RZ, RZ, R17 ;  /* 0x000000ffff077224 */ /* 0x000fca00078e0011 */
[----:B------:R-:W1:Y:S08]  /*09a0*/  LDC R0, c[0x0][0x630] ;  /* 0x00018c00ff007b82 */ /* 0x000e700000000800 */
[----:B------:R-:W2:Y:S01]  /*09b0*/  LDC.64 R24, c[0x0][0x620] ;  /* 0x00018800ff187b82 */ /* 0x000ea20000000a00 */
[----:B0-----:R-:W-:-:S04]  /*09c0*/  ISETP.NE.U32.AND P0, PT, R20, RZ, PT ;  /* 0x000000ff1400720c */ /* 0x001fc80003f05070 */
[----:B------:R-:W-:-:S13]  /*09d0*/  ISETP.NE.AND.EX P0, PT, R21, RZ, PT, P0 ;  /* 0x000000ff1500720c */ /* 0x000fda0003f05300 */
[----:B-12---:R-:W-:Y:S05]  /*09e0*/  @!P0 BRA `(.L_x_9) ;  /* 0x0000000000288947 */ /* 0x006fea0003800000 */
[----:B------:R-:W0:Y:S02]  /*09f0*/  LDC R13, c[0x0][0x634] ;  /* 0x00018d00ff0d7b82 */ /* 0x000e240000000800 */
[----:B0-----:R-:W-:-:S05]  /*0a00*/  IADD3 R13, P0, R16, R13, RZ ;  /* 0x0000000d100d7210 */ /* 0x001fca0007f1e0ff */
[----:B------:R-:W-:-:S04]  /*0a10*/  IMAD.X R15, RZ, RZ, R17, P0 ;  /* 0x000000ffff0f7224 */ /* 0x000fc800000e0611 */
[----:B------:R-:W-:-:S04]  /*0a20*/  IMAD.WIDE.U32 R6, R15, R20, RZ ;  /* 0x000000140f067225 */ /* 0x000fc800078e00ff */
[----:B------:R-:W-:-:S04]  /*0a30*/  IMAD.WIDE.U32 R10, P0, R13, R21, R6 ;  /* 0x000000150d0a7225 */ /* 0x000fc80007800006 */
[----:B------:R-:W-:-:S04]  /*0a40*/  IMAD.WIDE.U32 R6, R13, R20, RZ ;  /* 0x000000140d067225 */ /* 0x000fc800078e00ff */
[----:B------:R-:W-:Y:S01]  /*0a50*/  IMAD.X R13, RZ, RZ, RZ, P0 ;  /* 0x000000ffff0d7224 */ /* 0x000fe200000e06ff */
[----:B------:R-:W-:Y:S01]  /*0a60*/  IADD3 RZ, P0, R7, R10, RZ ;  /* 0x0000000a07ff7210 */ /* 0x000fe20007f1e0ff */
[----:B------:R-:W-:-:S04]  /*0a70*/  IMAD.MOV.U32 R12, RZ, RZ, R11 ;  /* 0x000000ffff0c7224 */ /* 0x000fc800078e000b */
[----:B------:R-:W-:-:S08]  /*0a80*/  IMAD.WIDE.U32.X R6, R15, R21, R12, P0 ;  /* 0x000000150f067225 */ /* 0x000fd000000e040c */
.L_x_9:
[----:B------:R-:W0:Y:S01]  /*0a90*/  LDC.64 R20, c[0x0][0x640] ;  /* 0x00019000ff147b82 */ /* 0x000e220000000a00 */
[--C-:B------:R-:W-:Y:S01]  /*0aa0*/  SHF.R.U64 R27, R6, R0, R7.reuse ;  /* 0x00000000061b7219 */ /* 0x100fe20000001207 */
[----:B------:R-:W-:Y:S01]  /*0ab0*/  IMAD R28, R9, R14, R4 ;  /* 0x0000000e091c7224 */ /* 0x000fe200078e0204 */
[----:B------:R-:W-:Y:S02]  /*0ac0*/  SHF.R.U32.HI R0, RZ, R0, R7 ;  /* 0x00000000ff007219 */ /* 0x000fe40000011607 */
[----:B------:R-:W-:-:S03]  /*0ad0*/  IADD3 R5, P0, RZ, -R27, RZ ;  /* 0x8000001bff057210 */ /* 0x000fc60007f1e0ff */
[----:B------:R-:W1:Y:S02]  /*0ae0*/  LDC R8, c[0x0][0x618] ;  /* 0x00018600ff087b82 */ /* 0x000e640000000800 */
[----:B------:R-:W-:-:S04]  /*0af0*/  IMAD.X R7, RZ, RZ, ~R0, P0 ;  /* 0x000000ffff077224 */ /* 0x000fc800000e0e00 */
[-C--:B------:R-:W-:Y:S02]  /*0b00*/  IMAD R0, R7, R24.reuse, RZ ;  /* 0x0000001807007224 */ /* 0x080fe400078e02ff */
[----:B------:R-:W2:Y:S01]  /*0b10*/  LDC R11, c[0x0][0x608] ;  /* 0x00018200ff0b7b82 */ /* 0x000ea20000000800 */
[----:B------:R-:W-:-:S04]  /*0b20*/  IMAD.WIDE.U32 R6, R5, R24, R16 ;  /* 0x0000001805067225 */ /* 0x000fc800078e0010 */
[----:B------:R-:W-:Y:S02]  /*0b30*/  IMAD R5, R5, R25, R0 ;  /* 0x0000001905057224 */ /* 0x000fe400078e0200 */
[----:B------:R-:W-:Y:S01]  /*0b40*/  IMAD.MOV.U32 R25, RZ, RZ, 0x1 ;  /* 0x00000001ff197424 */ /* 0x000fe200078e00ff */
[----:B------:R-:W3:Y:S01]  /*0b50*/  LDC R12, c[0x0][0x658] ;  /* 0x00019600ff0c7b82 */ /* 0x000ee20000000800 */
[----:B0-----:R-:W-:Y:S01]  /*0b60*/  ISETP.NE.U32.AND P0, PT, R20, RZ, PT ;  /* 0x000000ff1400720c */ /* 0x001fe20003f05070 */
[----:B------:R-:W-:Y:S02]  /*0b70*/  IMAD.IADD R5, R7, 0x1, R5 ;  /* 0x0000000107057824 */ /* 0x000fe400078e0205 */
[----:B------:R-:W-:Y:S01]  /*0b80*/  IMAD.MOV.U32 R7, RZ, RZ, -0x1 ;  /* 0xffffffffff077424 */ /* 0x000fe200078e00ff */
[----:B------:R-:W-:-:S03]  /*0b90*/  ISETP.NE.AND.EX P0, PT, R21, RZ, PT, P0 ;  /* 0x000000ff1500720c */ /* 0x000fc60003f05300 */
[----:B------:R-:W0:Y:S01]  /*0ba0*/  LDC R15, c[0x0][0x600] ;  /* 0x00018000ff0f7b82 */ /* 0x000e220000000800 */
[-CC-:B-1----:R-:W-:Y:S02]  /*0bb0*/  SHF.R.U64 R13, R6, R8.reuse, R5.reuse ;  /* 0x00000008060d7219 */ /* 0x182fe40000001205 */
[----:B------:R-:W-:-:S05]  /*0bc0*/  SHF.R.U32.HI R0, RZ, R8, R5 ;  /* 0x00000008ff007219 */ /* 0x000fca0000011605 */
[----:B------:R-:W1:Y:S01]  /*0bd0*/  LDC R22, c[0x0][0x648] ;  /* 0x00019200ff167b82 */ /* 0x000e620000000800 */
[-CC-:B--2---:R-:W-:Y:S02]  /*0be0*/  SHF.R.U64 R29, R13, R11.reuse, R0.reuse ;  /* 0x0000000b0d1d7219 */ /* 0x184fe40000001200 */
[----:B------:R-:W-:-:S05]  /*0bf0*/  SHF.R.U32.HI R5, RZ, R11, R0 ;  /* 0x0000000bff057219 */ /* 0x000fca0000011600 */
[----:B------:R-:W2:Y:S01]  /*0c00*/  LDC R24, c[0x0][0x638] ;  /* 0x00018e00ff187b82 */ /* 0x000ea20000000800 */
[-CC-:B---3--:R-:W-:Y:S02]  /*0c10*/  SHF.R.U64 R14, R29, R12.reuse, R5.reuse ;  /* 0x0000000c1d0e7219 */ /* 0x188fe40000001205 */
[-C--:B------:R-:W-:Y:S02]  /*0c20*/  SHF.L.U32 R0, R7, R12.reuse, RZ ;  /* 0x0000000c07007219 */ /* 0x080fe400000006ff */
[----:B------:R-:W-:Y:S01]  /*0c30*/  SHF.R.U32.HI R5, RZ, R12, R5 ;  /* 0x0000000cff057219 */ /* 0x000fe20000011605 */
[----:B------:R-:W-:Y:S01]  /*0c40*/  IMAD.MOV.U32 R4, RZ, RZ, R14 ;  /* 0x000000ffff047224 */ /* 0x000fe200078e000e */
[----:B------:R-:W-:Y:S01]  /*0c50*/  LOP3.LUT R10, RZ, R0, RZ, 0x33, !PT ;  /* 0x00000000ff0a7212 */ /* 0x000fe200078e33ff */
[----:B------:R-:W3:Y:S01]  /*0c60*/  LDC R26, c[0x0][0x610] ;  /* 0x00018400ff1a7b82 */ /* 0x000ee20000000800 */
[----:B------:R-:W-:Y:S05]  /*0c70*/  @!P0 BRA `(.L_x_10) ;  /* 0x0000000000288947 */ /* 0x000fea0003800000 */
[----:B------:R-:W4:Y:S02]  /*0c80*/  LDC R9, c[0x0][0x64c] ;  /* 0x00019300ff097b82 */ /* 0x000f240000000800 */
[----:B----4-:R-:W-:-:S05]  /*0c90*/  IADD3 R9, P0, R14, R9, RZ ;  /* 0x000000090e097210 */ /* 0x010fca0007f1e0ff */
        /* <DEDUP_REMOVED lines=8> */
.L_x_10:
[----:B-1----:R-:W-:Y:S01]  /*0d20*/  SHF.R.U64 R4, R4, R22, R5 ;  /* 0x0000001604047219 */ /* 0x002fe20000001205 */
[----:B0-----:R-:W-:Y:S01]  /*0d30*/  VIADD R6, R15, 0xffffffff ;  /* 0xffffffff0f067836 */ /* 0x001fe20000000000 */
[----:B------:R-:W-:Y:S01]  /*0d40*/  SHF.L.U32 R0, R25, R12, RZ ;  /* 0x0000000c19007219 */ /* 0x000fe200000006ff */
[----:B------:R-:W-:Y:S01]  /*0d50*/  IMAD.MOV.U32 R22, RZ, RZ, R27 ;  /* 0x000000ffff167224 */ /* 0x000fe200078e001b */
[----:B------:R-:W-:Y:S01]  /*0d60*/  LOP3.LUT R5, R29, R10, RZ, 0xc0, !PT ;  /* 0x0000000a1d057212 */ /* 0x000fe200078ec0ff */
[----:B------:R-:W-:Y:S01]  /*0d70*/  IMAD.MOV R7, RZ, RZ, -R4 ;  /* 0x000000ffff077224 */ /* 0x000fe200078e0a04 */
[----:B------:R-:W-:Y:S02]  /*0d80*/  SEL R3, R3, R28, !P1 ;  /* 0x0000001c03037207 */ /* 0x000fe40004800000 */
[----:B------:R-:W-:Y:S01]  /*0d90*/  LOP3.LUT R6, R13, R6, RZ, 0xc0, !PT ;  /* 0x000000060d067212 */ /* 0x000fe200078ec0ff */
[----:B------:R-:W-:Y:S02]  /*0da0*/  IMAD R4, R0, R4, R5 ;  /* 0x0000000400047224 */ /* 0x000fe400078e0205 */
[----:B--2---:R-:W-:-:S02]  /*0db0*/  IMAD R0, R7, R24, R14 ;  /* 0x0000001807007224 */ /* 0x004fc400078e020e */
[----:B---3--:R-:W-:Y:S02]  /*0dc0*/  IMAD R3, R4, R26, R3 ;  /* 0x0000001a04037224 */ /* 0x008fe400078e0203 */
[----:B------:R-:W-:Y:S02]  /*0dd0*/  IMAD.MOV.U32 R5, RZ, RZ, 0x1 ;  /* 0x00000001ff057424 */ /* 0x000fe400078e00ff */
[----:B------:R-:W-:-:S03]  /*0de0*/  IMAD R4, R0, R15, R6 ;  /* 0x0000000f00047224 */ /* 0x000fc600078e0206 */
[----:B------:R-:W-:Y:S02]  /*0df0*/  PRMT R0, R5, 0x7610, R0 ;  /* 0x0000761005007816 */ /* 0x000fe40000000000 */
[----:B------:R-:W-:Y:S02]  /*0e00*/  SEL R152, R4, R3, !P1 ;  /* 0x0000000304987207 */ /* 0x000fe40004800000 */
[----:B------:R-:W-:-:S07]  /*0e10*/  SEL R153, R3, R4, !P1 ;  /* 0x0000000403997207 */ /* 0x000fce0004800000 */
.L_x_8:
[----:B------:R-:W-:-:S08]  /*0e20*/  NOP ;  /* 0x0000000000007918 */ /* 0x000fd00000000000 */
[----:B------:R-:W0:Y:S02]  /*0e30*/  USETMAXREG.TRY_ALLOC.CTAPOOL UP0, 0xe8 ;  /* 0x000000e8000079c8 */ /* 0x000e240008000600 */
[----:B0-----:R-:W-:-:S13]  /*0e40*/  PLOP3.LUT P0, PT, PT, PT, UP0, 0x80, 0x0 ;  /* 0x000000000000781c */ /* 0x001fda0003f0f008 */
[----:B------:R-:W-:Y:S05]  /*0e50*/  @!P0 BRA `(.L_x_8) ;  /* 0xfffffffc00f08947 */ /* 0x000fea000383ffff */
[----:B------:R-:W-:Y:S01]  /*0e60*/  ULDC.64 UR4, c[0x0][0x598] ;  /* 0x0001660000047ab9 */ /* 0x000fe20000000a00 */
[----:B------:R-:W-:Y:S01]  /*0e70*/  ULDC.64 UR36, c[0x0][0x208] ;  /* 0x0000820000247ab9 */ /* 0x000fe20000000a00 */
[----:B------:R-:W-:-:S04]  /*0e80*/  ISETP.NE.U32.AND P0, PT, RZ, UR4, PT ;  /* 0x00000004ff007c0c */ /* 0x000fc8000bf05070 */
[----:B------:R-:W-:-:S13]  /*0e90*/  ISETP.NE.AND.EX P0, PT, RZ, UR5, PT, P0 ;  /* 0x00000005ff007c0c */ /* 0x000fda000bf05300 */
[----:B------:R-:W-:Y:S05]  /*0ea0*/  @!P0 BRA `(.L_x_11) ;  /* 0x00000000001c8947 */ /* 0x000fea0003800000 */
[----:B------:R-:W0:Y:S02]  /*0eb0*/  LDC.64 R4, c[0x0][0x598] ;  /* 0x00016600ff047b82 */ /* 0x000e240000000a00 */
[----:B0-----:R-:W2:Y:S02]  /*0ec0*/  LDG.E.64 R4, desc[UR36][R4.64] ;  /* 0x0000002404047981 */ /* 0x001ea4000c1e1b00 */
[----:B--2---:R-:W-:-:S04]  /*0ed0*/  ISETP.NE.U32.AND P0, PT, R4, RZ, PT ;  /* 0x000000ff0400720c */ /* 0x004fc80003f05070 */
[----:B------:R-:W-:-:S13]  /*0ee0*/  ISETP.NE.AND.EX P0, PT, R5, RZ, PT, P0 ;  /* 0x000000ff0500720c */ /* 0x000fda0003f05300 */
[----:B------:R-:W-:Y:S05]  /*0ef0*/  @!P0 BRA `(.L_x_11) ;  /* 0x0000000000088947 */ /* 0x000fea0003800000 */
[----:B------:R0:W5:Y:S01]  /*0f00*/  LD.E R154, desc[UR36][R4.64] ;  /* 0x00000024049a7980 */ /* 0x000162000c101900 */
[----:B------:R-:W-:Y:S05]  /*0f10*/  BRA `(.L_x_12) ;  /* 0x0000000000247947 */ /* 0x000fea0003800000 */
.L_x_11:
[----:B------:R-:W-:Y:S02]  /*0f20*/  ULDC.64 UR4, c[0x0][0x588] ;  /* 0x0001620000047ab9 */ /* 0x000fe40000000a00 */
[----:B------:R-:W-:-:S04]  /*0f30*/  ISETP.NE.U32.AND P0, PT, RZ, UR4, PT ;  /* 0x00000004ff007c0c */ /* 0x000fc8000bf05070 */
[----:B------:R-:W-:-:S13]  /*0f40*/  ISETP.NE.AND.EX P0, PT, RZ, UR5, PT, P0 ;  /* 0x00000005ff007c0c */ /* 0x000fda000bf05300 */
[----:B------:R-:W-:Y:S05]  /*0f50*/  @!P0 BRA `(.L_x_13) ;  /* 0x00000000000c8947 */ /* 0x000fea0003800000 */
[----:B------:R-:W0:Y:S02]  /*0f60*/  LDC.64 R154, c[0x0][0x588] ;  /* 0x00016200ff9a7b82 */ /* 0x000e240000000a00 */
[----:B0-----:R1:W5:Y:S01]  /*0f70*/  LDG.E R154, desc[UR36][R154.64] ;  /* 0x000000249a9a7981 */ /* 0x001362000c1e1900 */
[----:B------:R-:W-:Y:S05]  /*0f80*/  BRA `(.L_x_12) ;  /* 0x0000000000087947 */ /* 0x000fea0003800000 */
.L_x_13:
[----:B------:R-:W-:Y:S02]  /*0f90*/  ULDC UR4, c[0x0][0x580] ;  /* 0x0001600000047ab9 */ /* 0x000fe40000000800 */
[----:B------:R-:W-:-:S07]  /*0fa0*/  IMAD.U32 R154, RZ, RZ, UR4 ;  /* 0x00000004ff9a7e24 */ /* 0x000fce000f8e00ff */
.L_x_12:
[----:B------:R-:W-:Y:S02]  /*0fb0*/  ULDC.64 UR4, c[0x0][0x5a0] ;  /* 0x0001680000047ab9 */ /* 0x000fe40000000a00 */
[----:B------:R-:W-:-:S04]  /*0fc0*/  ISETP.NE.U32.AND P0, PT, RZ, UR4, PT ;  /* 0x00000004ff007c0c */ /* 0x000fc8000bf05070 */
[----:B------:R-:W-:-:S13]  /*0fd0*/  ISETP.NE.AND.EX P0, PT, RZ, UR5, PT, P0 ;  /* 0x00000005ff007c0c */ /* 0x000fda000bf05300 */
[----:B------:R-:W-:Y:S05]  /*0fe0*/  @!P0 BRA `(.L_x_14) ;  /* 0x00000000001c8947 */ /* 0x000fea0003800000 */
[----:B0-----:R-:W0:Y:S02]  /*0ff0*/  LDC.64 R4, c[0x0][0x5a0] ;  /* 0x00016800ff047b82 */ /* 0x001e240000000a00 */
[----:B0-----:R-:W2:Y:S02]  /*1000*/  LDG.E.64 R4, desc[UR36][R4.64] ;  /* 0x0000002404047981 */ /* 0x001ea4000c1e1b00 */
[----:B--2---:R-:W-:-:S04]  /*1010*/  ISETP.NE.U32.AND P0, PT, R4, RZ, PT ;  /* 0x000000ff0400720c */ /* 0x004fc80003f05070 */
[----:B------:R-:W-:-:S13]  /*1020*/  ISETP.NE.AND.EX P0, PT, R5, RZ, PT, P0 ;  /* 0x000000ff0500720c */ /* 0x000fda0003f05300 */
[----:B------:R-:W-:Y:S05]  /*1030*/  @!P0 BRA `(.L_x_14) ;  /* 0x0000000000088947 */ /* 0x000fea0003800000 */
[----:B-1----:R0:W5:Y:S01]  /*1040*/  LD.E R155, desc[UR36][R4.64] ;  /* 0x00000024049b7980 */ /* 0x002162000c101900 */
[----:B------:R-:W-:Y:S05]  /*1050*/  BRA `(.L_x_15) ;  /* 0x0000000000247947 */ /* 0x000fea0003800000 */
.L_x_14:
[----:B------:R-:W-:Y:S02]  /*1060*/  ULDC.64 UR4, c[0x0][0x590] ;  /* 0x0001640000047ab9 */ /* 0x000fe40000000a00 */
[----:B------:R-:W-:-:S04]  /*1070*/  ISETP.NE.U32.AND P0, PT, RZ, UR4, PT ;  /* 0x00000004ff007c0c */ /* 0x000fc8000bf05070 */
[----:B------:R-:W-:-:S13]  /*1080*/  ISETP.NE.AND.EX P0, PT, RZ, UR5, PT, P0 ;  /* 0x00000005ff007c0c */ /* 0x000fda000bf05300 */
[----:B------:R-:W-:Y:S05]  /*1090*/  @!P0 BRA `(.L_x_16) ;  /* 0x00000000000c8947 */ /* 0x000fea0003800000 */
[----:B0-----:R-:W1:Y:S02]  /*10a0*/  LDC.64 R4, c[0x0][0x590] ;  /* 0x00016400ff047b82 */ /* 0x001e640000000a00 */
[----:B-1----:R1:W5:Y:S01]  /*10b0*/  LDG.E R155, desc[UR36][R4.64] ;  /* 0x00000024049b7981 */ /* 0x002362000c1e1900 */
[----:B------:R-:W-:Y:S05]  /*10c0*/  BRA `(.L_x_15) ;  /* 0x0000000000087947 */ /* 0x000fea0003800000 */
.L_x_16:
[----:B------:R-:W-:Y:S02]  /*10d0*/  ULDC UR4, c[0x0][0x584] ;  /* 0x0001610000047ab9 */ /* 0x000fe40000000800 */
[----:B-1----:R-:W-:-:S07]  /*10e0*/  IMAD.U32 R155, RZ, RZ, UR4 ;  /* 0x00000004ff9b7e24 */ /* 0x002fce000f8e00ff */
.L_x_15:
[----:B------:R-:W-:-:S13]  /*10f0*/  LOP3.LUT P0, RZ, R0, 0xff, RZ, 0xc0, !PT ;  /* 0x000000ff00ff7812 */ /* 0x000fda000780c0ff */
[----:B------:R-:W-:Y:S05]  /*1100*/  @!P0 EXIT ;  /* 0x000000000000894d */ /* 0x000fea0003800000 */
[----:B------:R-:W-:Y:S01]  /*1110*/  ULDC UR4, c[0x0][0x28c] ;  /* 0x0000a30000047ab9 */ /* 0x000fe20000000800 */
[----:B------:R-:W-:Y:S01]  /*1120*/  UMOV UR38, URZ ;  /* 0x0000003f00267c82 */ /* 0x000fe20008000000 */
[----:B------:R-:W-:Y:S01]  /*1130*/  UIADD3 UR4, UR4, 0x1f, URZ ;  /* 0x0000001f04047890 */ /* 0x000fe2000fffe03f */
[----:B------:R-:W-:-:S03]  /*1140*/  UMOV UR39, URZ ;  /* 0x0000003f00277c82 */ /* 0x000fc60008000000 */
[----:B------:R-:W-:-:S04]  /*1150*/  USHF.R.S32.HI UR5, URZ, 0x1f, UR4 ;  /* 0x0000001f3f057899 */ /* 0x000fc80008011404 */
[----:B------:R-:W-:-:S04]  /*1160*/  ULEA.HI UR5, UR5, UR4, URZ, 0x5 ;  /* 0x0000000405057291 */ /* 0x000fc8000f8f283f */
[----:B------:R-:W-:-:S12]  /*1170*/  USHF.R.S32.HI UR40, URZ, 0x5, UR5 ;  /* 0x000000053f287899 */ /* 0x000fd80008011405 */
.L_x_294:
[----:B------:R-:W-:Y:S01]  /*1180*/  LOP3.LUT R0, R18, 0x80, RZ, 0xc0, !PT ;  /* 0x0000008012007812 */ /* 0x000fe200078ec0ff */
[----:B------:R-:W2:Y:S01]  /*1190*/  S2UR UR7, SR_CgaCtaId ;  /* 0x00000000000779c3 */ /* 0x000ea20000008800 */
[----:B------:R-:W-:Y:S02]  /*11a0*/  UMOV UR6, 0x400 ;  /* 0x0000040000067882 */ /* 0x000fe40000000000 */
[----:B------:R-:W-:-:S06]  /*11b0*/  SHF.R.U32.HI R0, RZ, 0x7, R0 ;  /* 0x00000007ff007819 */ /* 0x000fcc0000011600 */
[----:B---3--:R-:W3:Y:S01]  /*11c0*/  SHFL.IDX PT, R0, R0, RZ, 0x1f ;  /* 0x00001fff00007589 */ /* 0x008ee200000e0000 */
[----:B--2---:R-:W-:Y:S01]  /*11d0*/  ULEA UR6, UR7, UR6, 0x18 ;  /* 0x0000000607067291 */ /* 0x004fe2000f8ec03f */
[----:B---3--:R-:W-:-:S13]  /*11e0*/  R2UR UR4, R0 ;  /* 0x00000000000472ca */ /* 0x008fda00000e0000 */
[----:B------:R-:W-:-:S04]  /*11f0*/  ULEA.HI UR5, UR4, UR4, URZ, 0x1 ;  /* 0x0000000404057291 */ /* 0x000fc8000f8f083f */
[----:B------:R-:W-:-:S04]  /*1200*/  ULOP3.LUT UR5, UR5, 0x1ffffe, URZ, 0xc0, !UPT ;  /* 0x001ffffe05057892 */ /* 0x000fc8000f8ec03f */
[----:B------:R-:W-:-:S03]  /*1210*/  UIADD3 UR5, UR4, -UR5, URZ ;  /* 0x8000000504057290 */ /* 0x000fc6000fffe03f */
[----:B------:R-:W-:Y:S01]  /*1220*/  ULDC UR4, c[0x0][0x28c] ;  /* 0x0000a30000047ab9 */ /* 0x000fe20000000800 */
[----:B------:R-:W-:Y:S01]  /*1230*/  ULEA UR5, UR5, UR6, 0xb ;  /* 0x0000000605057291 */ /* 0x000fe2000f8e583f */
[----:B------:R-:W-:-:S03]  /*1240*/  ISETP.LT.AND P0, PT, RZ, UR4, PT ;  /* 0x00000004ff007c0c */ /* 0x000fc6000bf01270 */
[----:B------:R-:W-:-:S04]  /*1250*/  UIADD3 UR5, UR5, 0x100, URZ ;  /* 0x0000010005057890 */ /* 0x000fc8000fffe03f */
[----:B------:R-:W-:-:S04]  /*1260*/  USHF.R.U32.HI UR5, URZ, 0x4, UR5 ;  /* 0x000000043f057899 */ /* 0x000fc80008011605 */
[----:B------:R-:W-:Y:S02]  /*1270*/  ULOP3.LUT UR41, UR5, 0x3fff, URZ, 0xc0, !UPT ;  /* 0x00003fff05297892 */ /* 0x000fe4000f8ec03f */
[----:B0-----:R-:W-:Y:S10]  /*1280*/  @P0 BRA `(.L_x_17) ;  /* 0x0000000000400947 */ /* 0x001ff40003800000 */
[----:B------:R-:W-:Y:S01]  /*1290*/  MOV R0, 0x0 ;  /* 0x0000000000007802 */ /* 0x000fe20000000f00 */
[----:B------:R-:W-:Y:S01]  /*12a0*/  ULDC.64 UR4, c[0x4][0x68] ;  /* 0x01001a0000047ab9 */ /* 0x000fe20000000a00 */
[----:B------:R-:W-:Y:S01]  /*12b0*/  ULDC.64 UR6, c[0x4][0x8] ;  /* 0x0100020000067ab9 */ /* 0x000fe20000000a00 */
[----:B01----:R-:W-:Y:S01]  /*12c0*/  IMAD.U32 R4, RZ, RZ, UR4 ;  /* 0x00000004ff047e24 */ /* 0x003fe2000f8e00ff */
[----:B------:R0:W1:Y:S01]  /*12d0*/  LDC.64 R14, c[0x4][R0] ;  /* 0x01000000000e7b82 */ /* 0x0000620000000a00 */
[----:B------:R-:W-:Y:S01]  /*12e0*/  IMAD.U32 R5, RZ, RZ, UR5 ;  /* 0x00000005ff057e24 */ /* 0x000fe2000f8e00ff */
[----:B------:R-:W-:Y:S01]  /*12f0*/  ULDC.64 UR4, c[0x4][0x70] ;  /* 0x01001c0000047ab9 */ /* 0x000fe20000000a00 */
[----:B------:R-:W-:Y:S02]  /*1300*/  IMAD.U32 R10, RZ, RZ, UR6 ;  /* 0x00000006ff0a7e24 */ /* 0x000fe4000f8e00ff */
[----:B------:R-:W-:Y:S02]  /*1310*/  IMAD.U32 R6, RZ, RZ, UR4 ;  /* 0x00000004ff067e24 */ /* 0x000fe4000f8e00ff */
[----:B------:R-:W-:-:S02]  /*1320*/  IMAD.U32 R7, RZ, RZ, UR5 ;  /* 0x00000005ff077e24 */ /* 0x000fc4000f8e00ff */
[----:B------:R-:W-:Y:S02]  /*1330*/  IMAD.U32 R11, RZ, RZ, UR7 ;  /* 0x00000007ff0b7e24 */ /* 0x000fe4000f8e00ff */
[----:B------:R-:W-:Y:S02]  /*1340*/  IMAD.MOV.U32 R8, RZ, RZ, 0x1e1 ;  /* 0x000001e1ff087424 */ /* 0x000fe400078e00ff */
[----:B------:R-:W-:Y:S02]  /*1350*/  IMAD.MOV.U32 R12, RZ, RZ, 0x1 ;  /* 0x00000001ff0c7424 */ /* 0x000fe400078e00ff */
[----:B0-----:R-:W-:-:S07]  /*1360*/  IMAD.MOV.U32 R13, RZ, RZ, RZ ;  /* 0x000000ffff0d7224 */ /* 0x001fce00078e00ff */
[----:B------:R-:W-:-:S07]  /*1370*/  LEPC R20, `(.L_x_17) ;  /* 0x000000001014794e */ /* 0x000fce0000000000 */
[----:B-1---5:R-:W-:Y:S05]  /*1380*/  CALL.ABS.NOINC R14 ;  /* 0x000000000e007343 */ /* 0x022fea0003c00000 */
.L_x_17:
[----:B------:R-:W-:-:S04]  /*1390*/  LOP3.LUT R0, R19, 0x1, RZ, 0xfc, !PT ;  /* 0x0000000113007812 */ /* 0x000fc800078efcff */
[----:B------:R-:W-:-:S13]  /*13a0*/  ISETP.NE.AND P0, PT, R0, 0x3, PT ;  /* 0x000000030000780c */ /* 0x000fda0003f05270 */
[----:B------:R-:W-:Y:S05]  /*13b0*/  @!P0 BRA `(.L_x_18) ;  /* 0x0000000000048947 */ /* 0x000fea0003800000 */
[----:B------:R-:W-:Y:S01]  /*13c0*/  BPT.TRAP 0x1 ;  /* 0x000000040000795c */ /* 0x000fe20000300000 */
.L_x_18:
[----:B------:R-:W2:Y:S01]  /*13d0*/  S2UR UR5, SR_CgaCtaId ;  /* 0x00000000000579c3 */ /* 0x000ea20000008800 */
[----:B------:R-:W-:Y:S01]  /*13e0*/  UMOV UR4, 0x400 ;  /* 0x0000040000047882 */ /* 0x000fe20000000000 */
[----:B------:R-:W-:Y:S02]  /*13f0*/  IMAD.U32 R0, RZ, RZ, UR38 ;  /* 0x00000026ff007e24 */ /* 0x000fe4000f8e00ff */
[----:B------:R-:W-:-:S03]  /*1400*/  IMAD.U32 R3, RZ, RZ, UR39 ;  /* 0x00000027ff037e24 */ /* 0x000fc6000f8e00ff */
[----:B------:R-:W-:Y:S01]  /*1410*/  SHF.L.U32 R0, R0, 0x1f, RZ ;  /* 0x0000001f00007819 */ /* 0x000fe200000006ff */
[----:B--2---:R-:W-:-:S06]  /*1420*/  ULEA UR4, UR5, UR4, 0x18 ;  /* 0x0000000405047291 */ /* 0x004fcc000f8ec03f */
[----:B------:R-:W-:-:S04]  /*1430*/  IMAD.U32 R6, RZ, RZ, UR4 ;  /* 0x00000004ff067e24 */ /* 0x000fc8000f8e00ff */
[----:B------:R-:W-:-:S04]  /*1440*/  IMAD R3, R3, 0x8, R6 ;  /* 0x0000000803037824 */ /* 0x000fc800078e0206 */
[----:B------:R2:W3:Y:S01]  /*1450*/  SYNCS.PHASECHK.TRANS64.TRYWAIT P1, [R3+URZ], R0 ;  /* 0x00000000030075a7 */ /* 0x0004e2000802017f */
[----:B------:R-:W-:Y:S05]  /*1460*/  @!P0 BRA `(.L_x_19) ;  /* 0x0000000000048947 */ /* 0x000fea0003800000 */
[----:B------:R-:W-:Y:S01]  /*1470*/  BPT.TRAP 0x1 ;  /* 0x000000040000795c */ /* 0x000fe20000300000 */
.L_x_19:
[----:B---3--:R-:W-:Y:S05]  /*1480*/  @P1 BRA `(.L_x_20) ;  /* 0x0000000000081947 */ /* 0x008fea0003800000 */
[----:B------:R-:W3:Y:S02]  /*1490*/  SYNCS.PHASECHK.TRANS64.TRYWAIT P1, [R3+URZ], R0 ;  /* 0x00000000030075a7 */ /* 0x000ee4000802017f */
[----:B---3--:R-:W-:Y:S05]  /*14a0*/  @!P1 BRA `(.L_x_21) ;  /* 0x0000008400d49947 */ /* 0x008fea0003800000 */
.L_x_20:
[----:B------:R-:W-:-:S04]  /*14b0*/  UISETP.LT.AND UP0, UPT, UR40, 0x1, UPT ;  /* 0x000000012800788c */ /* 0x000fc8000bf01270 */
[----:B------:R-:W-:-:S06]  /*14c0*/  USEL UR4, UR40, 0x1, UP0 ;  /* 0x0000000128047887 */ /* 0x000fcc0008000000 */
[----:B--23--:R-:W-:Y:S01]  /*14d0*/  IMAD.U32 R0, RZ, RZ, UR4 ;  /* 0x00000004ff007e24 */ /* 0x00cfe2000f8e00ff */
[----:B------:R-:W-:Y:S05]  /*14e0*/  WARPSYNC.ALL ;  /* 0x0000000000007948 */ /* 0x000fea0003800000 */
[----:B------:R-:W-:-:S04]  /*14f0*/  IADD3 R0, -R0, UR40, RZ ;  /* 0x0000002800007c10 */ /* 0x000fc8000fffe1ff */
[----:B------:R-:W-:Y:S02]  /*1500*/  ISETP.GE.AND P1, PT, R0, 0x1, PT ;  /* 0x000000010000780c */ /* 0x000fe40003f26270 */
[----:B------:R-:W-:Y:S01]  /*1510*/  R2UR UR4, R6 ;  /* 0x00000000060472ca */ /* 0x000fe200000e0000 */
[----:B------:R-:W-:Y:S01]  /*1520*/  ULOP3.LUT UR41, UR41, 0x10000, URZ, 0xfc, !UPT ;  /* 0x0001000029297892 */ /* 0x000fe2000f8efc3f */
[----:B------:R-:W-:Y:S01]  /*1530*/  WARPGROUP.ARRIVE ;  /* 0x00000000000079c5 */ /* 0x000fe20000000000 */
[----:B------:R-:W-:Y:S01]  /*1540*/  UMOV UR5, 0xc0000010 ;  /* 0xc000001000057882 */ /* 0x000fe20000000000 */
[----:B------:R-:W-:-:S09]  /*1550*/  UMOV UR7, 0xc0000010 ;  /* 0xc000001000077882 */ /* 0x000fd20000000000 */
[----:B------:R-:W-:-:S04]  /*1560*/  UIADD3 UR4, UR4, 0x4100, URZ ;  /* 0x0000410004047890 */ /* 0x000fc8000fffe03f */
[----:B------:R-:W-:-:S04]  /*1570*/  USHF.R.U32.HI UR4, URZ, 0x4, UR4 ;  /* 0x000000043f047899 */ /* 0x000fc80008011604 */
[----:B------:R-:W-:-:S04]  /*1580*/  ULOP3.LUT UR4, UR4, 0x3fff, URZ, 0xc0, !UPT ;  /* 0x00003fff04047892 */ /* 0x000fc8000f8ec03f */
[----:B------:R-:W-:Y:S02]  /*1590*/  ULOP3.LUT UR9, UR4, 0x10000, URZ, 0xfc, !UPT ;  /* 0x0001000004097892 */ /* 0x000fe4000f8efc3f */
[----:B------:R-:W-:Y:S02]  /*15a0*/  ULEA UR4, UR39, UR41, 0x8 ;  /* 0x0000002927047291 */ /* 0x000fe4000f8e403f */
[----:B------:R-:W-:-:S09]  /*15b0*/  ULEA UR6, UR39, UR9, 0x9 ;  /* 0x0000000927067291 */ /* 0x000fd2000f8e483f */
[----:B------:R-:W-:Y:S03]  /*15c0*/  IGMMA.64x256x32.S8.S8 R24, gdesc[UR4], RZ, !UPT, gsb0 ;  /* 0x06600000041879f1 */ /* 0x000fe6000c0410ff */
[----:B------:R-:W-:Y:S02]  /*15d0*/  WARPGROUP.DEPBAR.LE gsb0, 0x0 ;  /* 0x00008000000079c5 */ /* 0x000fe40000010000 */
[----:B------:R-:W-:Y:S05]  /*15e0*/  @!P1 BRA `(.L_x_22) ;  /* 0x0000000000c89947 */ /* 0x000fea0003800000 */
[----:B------:R-:W-:Y:S02]  /*15f0*/  UIADD3 UR4, UR39, 0x1, URZ ;  /* 0x0000000127047890 */ /* 0x000fe4000fffe03f */
[----:B------:R-:W-:Y:S02]  /*1600*/  IMAD.U32 R3, RZ, RZ, UR39 ;  /* 0x00000027ff037e24 */ /* 0x000fe4000f8e00ff */
[----:B------:R-:W-:-:S04]  /*1610*/  UISETP.NE.AND UP0, UPT, UR4, 0x4, UPT ;  /* 0x000000040400788c */ /* 0x000fc8000bf05270 */
[----:B------:R-:W-:Y:S02]  /*1620*/  USEL UR5, URZ, 0x1, UP0 ;  /* 0x000000013f057887 */ /* 0x000fe40008000000 */
[----:B------:R-:W-:Y:S02]  /*1630*/  USEL UR8, UR4, URZ, UP0 ;  /* 0x0000003f04087287 */ /* 0x000fe40008000000 */
[----:B------:R-:W-:-:S06]  /*1640*/  ULOP3.LUT UR5, UR38, UR5, URZ, 0x3c, !UPT ;  /* 0x0000000526057292 */ /* 0x000fcc000f8e3c3f */
[----:B------:R-:W-:-:S07]  /*1650*/  IMAD.U32 R7, RZ, RZ, UR5 ;  /* 0x00000005ff077e24 */ /* 0x000fce000f8e00ff */
.L_x_29:
[----:B------:R-:W-:Y:S05]  /*1660*/  @!P0 BRA `(.L_x_23) ;  /* 0x0000000000048947 */ /* 0x000fea0003800000 */
[----:B------:R-:W-:Y:S01]  /*1670*/  BPT.TRAP 0x1 ;  /* 0x000000040000795c */ /* 0x000fe20000300000 */
.L_x_23:
[----:B------:R-:W2:Y:S01]  /*1680*/  S2UR UR5, SR_CgaCtaId ;  /* 0x00000000000579c3 */ /* 0x000ea20000008800 */
[----:B------:R-:W-:Y:S01]  /*1690*/  UMOV UR4, 0x400 ;  /* 0x0000040000047882 */ /* 0x000fe20000000000 */
[----:B01----:R-:W-:Y:S01]  /*16a0*/  IMAD.U32 R5, RZ, RZ, UR8 ;  /* 0x00000008ff057e24 */ /* 0x003fe2000f8e00ff */
[----:B------:R-:W-:Y:S01]  /*16b0*/  SHF.L.U32 R4, R7, 0x1f, RZ ;  /* 0x0000001f07047819 */ /* 0x000fe200000006ff */
[----:B--2---:R-:W-:-:S06]  /*16c0*/  ULEA UR4, UR5, UR4, 0x18 ;  /* 0x0000000405047291 */ /* 0x004fcc000f8ec03f */
[----:B------:R-:W-:-:S04]  /*16d0*/  IMAD.U32 R6, RZ, RZ, UR4 ;  /* 0x00000004ff067e24 */ /* 0x000fc8000f8e00ff */
[----:B------:R-:W-:-:S04]  /*16e0*/  IMAD R5, R5, 0x8, R6 ;  /* 0x0000000805057824 */ /* 0x000fc800078e0206 */
[----:B------:R0:W1:Y:S01]  /*16f0*/  SYNCS.PHASECHK.TRANS64.TRYWAIT P1, [R5+URZ], R4 ;  /* 0x00000004050075a7 */ /* 0x000062000802017f */
[----:B------:R-:W-:Y:S05]  /*1700*/  @!P0 BRA `(.L_x_24) ;  /* 0x0000000000048947 */ /* 0x000fea0003800000 */
[----:B------:R-:W-:Y:S01]  /*1710*/  BPT.TRAP 0x1 ;  /* 0x000000040000795c */ /* 0x000fe20000300000 */
.L_x_24:
[----:B-1----:R-:W-:Y:S05]  /*1720*/  @P1 BRA `(.L_x_25) ;  /* 0x0000000000081947 */ /* 0x002fea0003800000 */
[----:B------:R-:W1:Y:S02]  /*1730*/  SYNCS.PHASECHK.TRANS64.TRYWAIT P1, [R5+URZ], R4 ;  /* 0x00000004050075a7 */ /* 0x000e64000802017f */
[----:B-1----:R-:W-:Y:S05]  /*1740*/  @!P1 BRA `(.L_x_26) ;  /* 0x0000008400409947 */ /* 0x002fea0003800000 */
.L_x_25:
[----:B------:R-:W-:Y:S01]  /*1750*/  ULEA UR4, UR8, UR41, 0x8 ;  /* 0x0000002908047291 */ /* 0x000fe2000f8e403f */
[----:B------:R-:W-:Y:S01]  /*1760*/  WARPGROUP.ARRIVE ;  /* 0x00000000000079c5 */ /* 0x000fe20000000000 */
[----:B------:R-:W-:Y:S01]  /*1770*/  ULEA UR6, UR8, UR9, 0x9 ;  /* 0x0000000908067291 */ /* 0x000fe2000f8e483f */
[----:B------:R-:W-:Y:S01]  /*1780*/  UMOV UR5, 0xc0000010 ;  /* 0xc000001000057882 */ /* 0x000fe20000000000 */
[----:B------:R-:W-:-:S07]  /*1790*/  UMOV UR7, 0xc0000010 ;  /* 0xc000001000077882 */ /* 0x000fce0000000000 */
[----:B------:R-:W-:Y:S03]  /*17a0*/  IGMMA.64x256x32.S8.S8 R24, gdesc[UR4], R24, gsb0 ;  /* 0x06600000041879f1 */ /* 0x000fe60008041018 */
[----:B------:R-:W-:Y:S02]  /*17b0*/  WARPGROUP.DEPBAR.LE gsb0, 0x0 ;  /* 0x00008000000079c5 */ /* 0x000fe40000010000 */
[----:B------:R-:W-:Y:S05]  /*17c0*/  @!P0 BRA `(.L_x_27) ;  /* 0x0000000000048947 */ /* 0x000fea0003800000 */
[----:B------:R-:W-:Y:S01]  /*17d0*/  BPT.TRAP 0x1 ;  /* 0x000000040000795c */ /* 0x000fe20000300000 */
.L_x_27:
[----:B------:R-:W-:-:S13]  /*17e0*/  ISETP.NE.AND P1, PT, R157, RZ, PT ;  /* 0x000000ff9d00720c */ /* 0x000fda0003f25270 */
[----:B01----:R-:W-:-:S04]  /*17f0*/  @P1 IMAD R4, R3, 0x8, R6 ;  /* 0x0000000803041824 */ /* 0x003fc800078e0206 */
[----:B------:R-:W-:-:S05]  /*1800*/  @P1 VIADD R4, R4, 0x20 ;  /* 0x0000002004041836 */ /* 0x000fca0000000000 */
[----:B------:R-:W-:-:S04]  /*1810*/  @P1 PRMT R4, R23, 0x654, R4 ;  /* 0x0000065417041816 */ /* 0x000fc80000000004 */
[----:B------:R0:W-:Y:S01]  /*1820*/  @P1 SYNCS.ARRIVE.TRANS64.RED.A1T0 RZ, [R4+URZ], RZ ;  /* 0x000000ff04ff19a7 */ /* 0x0001e2000810043f */
[----:B------:R-:W-:-:S13]  /*1830*/  ISETP.GT.U32.AND P1, PT, R19, 0x1, PT ;  /* 0x000000011300780c */ /* 0x000fda0003f24070 */
[----:B0-----:R-:W-:Y:S05]  /*1840*/  @P1 BRA `(.L_x_28) ;  /* 0x0000000000041947 */ /* 0x001fea0003800000 */
[----:B------:R-:W-:Y:S01]  /*1850*/  BPT.TRAP 0x1 ;  /* 0x000000040000795c */ /* 0x000fe20000300000 */
.L_x_28:
[----:B------:R-:W-:Y:S01]  /*1860*/  UIADD3 UR8, UR8, 0x1, URZ ;  /* 0x0000000108087890 */ /* 0x000fe2000fffe03f */
[C---:B------:R-:W-:Y:S01]  /*1870*/  ISETP.GT.AND P2, PT, R0.reuse, 0x1, PT ;  /* 0x000000010000780c */ /* 0x040fe20003f44270 */
[----:B------:R-:W-:Y:S02]  /*1880*/  VIADD R3, R3, 0x1 ;  /* 0x0000000103037836 */ /* 0x000fe40000000000 */
[----:B------:R-:W-:Y:S01]  /*1890*/  UISETP.NE.AND UP0, UPT, UR8, 0x4, UPT ;  /* 0x000000040800788c */ /* 0x000fe2000bf05270 */
[----:B------:R-:W-:Y:S02]  /*18a0*/  VIADD R0, R0, 0xffffffff ;  /* 0xffffffff00007836 */ /* 0x000fe40000000000 */
[C---:B------:R-:W-:Y:S01]  /*18b0*/  ISETP.NE.AND P1, PT, R3.reuse, 0x4, PT ;  /* 0x000000040300780c */ /* 0x040fe20003f25270 */
[----:B------:R-:W-:Y:S02]  /*18c0*/  USEL UR4, URZ, 0x1, UP0 ;  /* 0x000000013f047887 */ /* 0x000fe40008000000 */
[----:B------:R-:W-:Y:S01]  /*18d0*/  USEL UR8, UR8, URZ, UP0 ;  /* 0x0000003f08087287 */ /* 0x000fe20008000000 */
[----:B------:R-:W-:-:S03]  /*18e0*/  SEL R3, R3, RZ, P1 ;  /* 0x000000ff03037207 */ /* 0x000fc60000800000 */
[----:B------:R-:W-:Y:S01]  /*18f0*/  LOP3.LUT R7, R7, UR4, RZ, 0x3c, !PT ;  /* 0x0000000407077c12 */ /* 0x000fe2000f8e3cff */
[----:B------:R-:W-:Y:S07]  /*1900*/  @P2 BRA `(.L_x_29) ;  /* 0xfffffffc00542947 */ /* 0x000fee000383ffff */
.L_x_22:
[----:B------:R-:W2:Y:S02]  /*1910*/  LDC R0, c[0x0][0x28c] ;  /* 0x0000a300ff007b82 */ /* 0x000ea40000000800 */
[----:B--2---:R-:W-:-:S13]  /*1920*/  ISETP.GE.AND P1, PT, R0, 0x1, PT ;  /* 0x000000010000780c */ /* 0x004fda0003f26270 */
[----:B------:R-:W-:Y:S05]  /*1930*/  @!P1 BRA `(.L_x_30) ;  /* 0x0000000000409947 */ /* 0x000fea0003800000 */
[----:B------:R-:W-:Y:S05]  /*1940*/  @!P0 BRA `(.L_x_31) ;  /* 0x0000000000048947 */ /* 0x000fea0003800000 */
[----:B------:R-:W-:Y:S01]  /*1950*/  BPT.TRAP 0x1 ;  /* 0x000000040000795c */ /* 0x000fe20000300000 */
.L_x_31:
[----:B------:R-:W-:Y:S01]  /*1960*/  ISETP.NE.AND P0, PT, R157, RZ, PT ;  /* 0x000000ff9d00720c */ /* 0x000fe20003f05270 */
[----:B------:R-:W-:-:S12]  /*1970*/  UISETP.LT.AND UP1, UPT, UR40, 0x1, UPT ;  /* 0x000000012800788c */ /* 0x000fd8000bf21270 */
[----:B------:R-:W-:-:S05]  /*1980*/  VOTEU.ANY UP0, P0 ;  /* 0x00000000003f7886 */ /* 0x000fca0000000100 */
[----:B------:R-:W-:-:S04]  /*1990*/  @UP0 USEL UR4, UR40, 0x1, UP1 ;  /* 0x0000000128040887 */ /* 0x000fc80008800000 */
[----:B------:R-:W-:-:S06]  /*19a0*/  @UP0 UIADD3 UR4, UR39, UR40, -UR4 ;  /* 0x0000002827040290 */ /* 0x000fcc000fffe804 */
[----:B------:R-:W-:-:S04]  /*19b0*/  IMAD.U32 R0, RZ, RZ, UR4 ;  /* 0x00000004ff007e24 */ /* 0x000fc8000f8e00ff */
[----:B------:R-:W-:-:S05]  /*19c0*/  @P0 IMAD.SHL.U32 R0, R0, 0x8, RZ ;  /* 0x0000000800000824 */ /* 0x000fca00078e00ff */
[----:B------:R-:W-:-:S04]  /*19d0*/  @P0 LOP3.LUT R0, R0, 0x18, RZ, 0xc0, !PT ;  /* 0x0000001800000812 */ /* 0x000fc800078ec0ff */
[----:B------:R-:W-:-:S04]  /*19e0*/  @P0 IADD3 R0, R6, 0x20, R0 ;  /* 0x0000002006000810 */ /* 0x000fc80007ffe000 */
[----:B------:R-:W-:-:S04]  /*19f0*/  @P0 PRMT R0, R23, 0x654, R0 ;  /* 0x0000065417000816 */ /* 0x000fc80000000000 */
[----:B------:R2:W-:Y:S01]  /*1a00*/  @P0 SYNCS.ARRIVE.TRANS64.RED.A1T0 RZ, [R0+URZ], RZ ;  /* 0x000000ff00ff09a7 */ /* 0x0005e2000810043f */
[----:B------:R-:W-:-:S13]  /*1a10*/  ISETP.GT.U32.AND P0, PT, R19, 0x1, PT ;  /* 0x000000011300780c */ /* 0x000fda0003f04070 */
[----:B--2---:R-:W-:Y:S05]  /*1a20*/  @P0 BRA `(.L_x_30) ;  /* 0x0000000000040947 */ /* 0x004fea0003800000 */
[----:B------:R-:W-:Y:S01]  /*1a30*/  BPT.TRAP 0x1 ;  /* 0x000000040000795c */ /* 0x000fe20000300000 */
.L_x_30:
[----:B------:R-:W2:Y:S01]  /*1a40*/  LDC R13, c[0x0][0x288] ;  /* 0x0000a200ff0d7b82 */ /* 0x000ea20000000800 */
[--C-:B------:R-:W-:Y:S01]  /*1a50*/  SHF.R.U32.HI R0, RZ, 0x2, R18.reuse ;  /* 0x00000002ff007819 */ /* 0x100fe20000011612 */
[----:B------:R-:W-:Y:S01]  /*1a60*/  UIADD3 UR39, UR40, UR39, URZ ;  /* 0x0000002728277290 */ /* 0x000fe2000fffe03f */
[----:B01----:R-:W-:Y:S01]  /*1a70*/  SHF.R.U32.HI R5, RZ, 0x7, R18 ;  /* 0x00000007ff057819 */ /* 0x003fe20000011612 */
[----:B------:R-:W-:Y:S01]  /*1a80*/  ULDC UR8, c[0x0][0x284] ;  /* 0x0000a10000087ab9 */ /* 0x000fe20000000800 */
[----:B------:R-:W-:Y:S01]  /*1a90*/  LOP3.LUT R4, R18, 0x60, RZ, 0xc0, !PT ;  /* 0x0000006012047812 */ /* 0x000fe200078ec0ff */
[----:B------:R-:W-:Y:S01]  /*1aa0*/  USHF.R.U32.HI UR4, URZ, 0x2, UR39 ;  /* 0x000000023f047899 */ /* 0x000fe20008011627 */
[----:B------:R-:W-:Y:S01]  /*1ab0*/  LOP3.LUT R3, R0, 0x7, RZ, 0xc0, !PT ;  /* 0x0000000700037812 */ /* 0x000fe200078ec0ff */
[----:B------:R-:W-:Y:S01]  /*1ac0*/  UISETP.GT.U32.AND UP1, UPT, UR39, 0x3, UPT ;  /* 0x000000032700788c */ /* 0x000fe2000bf24070 */
[----:B------:R-:W-:Y:S01]  /*1ad0*/  LOP3.LUT R0, R5, 0x1, RZ, 0xc0, !PT ;  /* 0x0000000105007812 */ /* 0x000fe200078ec0ff */
[----:B------:R-:W-:Y:S01]  /*1ae0*/  ULOP3.LUT UR4, UR4, 0x1, URZ, 0xc0, !UPT ;  /* 0x0000000104047892 */ /* 0x000fe2000f8ec03f */
[----:B------:R-:W-:Y:S01]  /*1af0*/  SHF.R.U32.HI R6, RZ, 0x1, R4 ;  /* 0x00000001ff067819 */ /* 0x000fe20000011604 */
[----:B------:R-:W-:Y:S01]  /*1b00*/  IMAD.SHL.U32 R4, R18, 0x2, RZ ;  /* 0x0000000212047824 */ /* 0x000fe200078e00ff */
[----:B------:R-:W-:Y:S01]  /*1b10*/  SHF.R.S32.HI R14, RZ, 0x1f, R22 ;  /* 0x0000001fff0e7819 */ /* 0x000fe20000011416 */
[----:B------:R-:W-:Y:S01]  /*1b20*/  IMAD.SHL.U32 R8, R0, 0x40, RZ ;  /* 0x0000004000087824 */ /* 0x000fe200078e00ff */
[--C-:B------:R-:W-:Y:S01]  /*1b30*/  IADD3 R5, RZ, -R6, -R3.reuse ;  /* 0x80000006ff057210 */ /* 0x100fe20007ffe803 */
[----:B------:R-:W-:Y:S01]  /*1b40*/  UISETP.NE.U32.AND UP0, UPT, UR4, 0x1, UPT ;  /* 0x000000010400788c */ /* 0x000fe2000bf05070 */
[----:B------:R-:W-:Y:S01]  /*1b50*/  LOP3.LUT R9, R4, 0x6, RZ, 0xc0, !PT ;  /* 0x0000000604097812 */ /* 0x000fe200078ec0ff */
[----:B------:R-:W-:Y:S01]  /*1b60*/  ULDC.64 UR6, c[0x0][0x5d0] ;  /* 0x0001740000067ab9 */ /* 0x000fe20000000a00 */
[----:B------:R-:W-:Y:S01]  /*1b70*/  LOP3.LUT R3, R8, 0x40, R3, 0xe2, !PT ;  /* 0x0000004008037812 */ /* 0x000fe200078ee203 */
[----:B------:R-:W-:Y:S01]  /*1b80*/  IMAD R7, R0, -0x40, R5 ;  /* 0xffffffc000077824 */ /* 0x000fe200078e0205 */
[----:B------:R-:W-:Y:S01]  /*1b90*/  LOP3.LUT R0, R18, 0x3, RZ, 0xc0, !PT ;  /* 0x0000000312007812 */ /* 0x000fe200078ec0ff */
[----:B------:R-:W-:Y:S01]  /*1ba0*/  UISETP.LT.U32.AND UP1, UPT, UR40, 0x4, UP1 ;  /* 0x000000042800788c */ /* 0x000fe20008f21070 */
[----:B------:R-:W-:Y:S01]  /*1bb0*/  PRMT R8, R9, 0x6540, R152 ;  /* 0x0000654009087816 */ /* 0x000fe20000000098 */
[----:B------:R-:W-:Y:S01]  /*1bc0*/  IMAD.SHL.U32 R152, R152, 0x100, RZ ;  /* 0x0000010098987824 */ /* 0x000fe200078e00ff */
[----:B------:R-:W-:Y:S01]  /*1bd0*/  UISETP.GT.U32.AND UP0, UPT, UR40, 0x3, !UP0 ;  /* 0x000000032800788c */ /* 0x000fe2000c704070 */
[----:B--2---:R-:W-:Y:S01]  /*1be0*/  IMAD R11, R0, -0x2, R13 ;  /* 0xfffffffe000b7824 */ /* 0x004fe200078e020d */
[--C-:B------:R-:W-:Y:S01]  /*1bf0*/  SHF.R.S32.HI R9, RZ, 0x1f, R8.reuse ;  /* 0x0000001fff097819 */ /* 0x100fe20000011408 */
[C---:B------:R-:W-:Y:S01]  /*1c00*/  IMAD.SHL.U32 R0, R153.reuse, 0x80, RZ ;  /* 0x0000008099007824 */ /* 0x040fe200078e00ff */
[----:B------:R-:W-:Y:S01]  /*1c10*/  ISETP.GE.AND P0, PT, R152, R13, PT ;  /* 0x0000000d9800720c */ /* 0x000fe20003f06270 */
[----:B------:R-:W-:Y:S01]  /*1c20*/  IMAD R5, R14, UR6, RZ ;  /* 0x000000060e057c24 */ /* 0x000fe2000f8e02ff */
[----:B------:R-:W-:Y:S01]  /*1c30*/  USEL UR5, URZ, 0x1, !UP1 ;  /* 0x000000013f057887 */ /* 0x000fe2000c800000 */
[----:B------:R-:W-:Y:S01]  /*1c40*/  IMAD.WIDE R12, R153, 0x80, RZ ;  /* 0x00000080990c7825 */ /* 0x000fe200078e02ff */
[C---:B------:R-:W-:Y:S01]  /*1c50*/  ISETP.GE.OR P0, PT, R0.reuse, UR8, P0 ;  /* 0x0000000800007c0c */ /* 0x040fe20008706670 */
[----:B------:R-:W-:Y:S01]  /*1c60*/  USEL UR4, URZ, 0x1, !UP0 ;  /* 0x000000013f047887 */ /* 0x000fe2000c000000 */
[----:B------:R-:W-:Y:S01]  /*1c70*/  IADD3 R20, -R0, UR8, R7 ;  /* 0x0000000800147c10 */ /* 0x000fe2000fffe107 */
[C---:B------:R-:W-:Y:S01]  /*1c80*/  IMAD R15, R22.reuse, UR7, R5 ;  /* 0x00000007160f7c24 */ /* 0x040fe2000f8e0205 */
[----:B------:R-:W-:Y:S01]  /*1c90*/  ULOP3.LUT UR39, UR39, 0x3, URZ, 0xc0, !UPT ;  /* 0x0000000327277892 */ /* 0x000fe2000f8ec03f */
[----:B------:R-:W-:Y:S01]  /*1ca0*/  IMAD.WIDE.U32 R4, R22, UR6, R8 ;  /* 0x0000000616047c25 */ /* 0x000fe2000f8e0008 */
[----:B------:R-:W-:Y:S01]  /*1cb0*/  ULOP3.LUT UR38, UR4, UR38, UR5, 0x96, !UPT ;  /* 0x0000002604267292 */ /* 0x000fe2000f8e9605 */
[----:B------:R-:W-:-:S02]  /*1cc0*/  LOP3.LUT R163, R12, R3, R6, 0xfe, !PT ;  /* 0x000000030ca37212 */ /* 0x000fc400078efe06 */
[----:B------:R-:W-:Y:S02]  /*1cd0*/  IMAD.IADD R5, R5, 0x1, R15 ;  /* 0x0000000105057824 */ /* 0x000fe400078e020f */
[----:B------:R-:W-:Y:S02]  /*1ce0*/  IMAD.IADD R0, R11, 0x1, -R152 ;  /* 0x000000010b007824 */ /* 0x000fe400078e0a98 */
[----:B------:R-:W-:Y:S01]  /*1cf0*/  IMAD.MOV.U32 R153, RZ, RZ, -0x1 ;  /* 0xffffffffff997424 */ /* 0x000fe200078e00ff */
[----:B------:R-:W-:Y:S06]  /*1d00*/  @P0 BRA `(.L_x_32) ;  /* 0x0000006000a40947 */ /* 0x000fec0003800000 */
[----:B------:R-:W0:Y:S01]  /*1d10*/  LDC.64 R10, c[0x0][0x5c8] ;  /* 0x00017200ff0a7b82 */ /* 0x000e220000000a00 */
[----:B------:R-:W-:Y:S01]  /*1d20*/  ULDC.64 UR4, c[0x0][0x5c0] ;  /* 0x0001700000047ab9 */ /* 0x000fe20000000a00 */
[----:B------:R-:W-:Y:S01]  /*1d30*/  BSSY B0, `(.L_x_32) ;  /* 0x0000626000007945 */ /* 0x000fe20003800000 */
[-C--:B0-----:R-:W-:Y:S02]  /*1d40*/  IMAD R6, R13, R10.reuse, RZ ;  /* 0x0000000a0d067224 */ /* 0x081fe400078e02ff */
[----:B------:R-:W-:-:S04]  /*1d50*/  IMAD.WIDE.U32 R4, R163, R10, R4 ;  /* 0x0000000aa3047225 */ /* 0x000fc800078e0004 */
[----:B------:R-:W-:Y:S01]  /*1d60*/  IMAD R3, R163, R11, R6 ;  /* 0x0000000ba3037224 */ /* 0x000fe200078e0206 */
[----:B------:R-:W-:-:S03]  /*1d70*/  IADD3 R4, P0, R4, UR4, RZ ;  /* 0x0000000404047c10 */ /* 0x000fc6000ff1e0ff */
[----:B------:R-:W-:Y:S01]  /*1d80*/  IMAD.IADD R3, R5, 0x1, R3 ;  /* 0x0000000105037824 */ /* 0x000fe200078e0203 */
[----:B------:R-:W-:-:S04]  /*1d90*/  LEA R6, P1, R10, R4, 0x3 ;  /* 0x000000040a067211 */ /* 0x000fc800078218ff */
[----:B------:R-:W-:Y:S02]  /*1da0*/  IADD3.X R5, R3, UR5, RZ, P0, !PT ;  /* 0x0000000503057c10 */ /* 0x000fe400087fe4ff */
[----:B-----5:R-:W-:Y:S02]  /*1db0*/  ISETP.NE.AND P0, PT, R155, RZ, PT ;  /* 0x000000ff9b00720c */ /* 0x020fe40003f05270 */
[----:B------:R-:W-:-:S11]  /*1dc0*/  LEA.HI.X R7, R10, R5, R11, 0x3, P1 ;  /* 0x000000050a077211 */ /* 0x000fd600008f1c0b */
[----:B------:R-:W-:Y:S05]  /*1dd0*/  @!P0 BRA `(.L_x_33) ;  /* 0x0000004800648947 */ /* 0x000fea0003800000 */
[----:B------:R-:W0:Y:S01]  /*1de0*/  LDC.64 R158, c[0x0][0x5b0] ;  /* 0x00016c00ff9e7b82 */ /* 0x000e220000000a00 */
[----:B------:R-:W-:Y:S01]  /*1df0*/  ULDC.64 UR4, c[0x0][0x5b8] ;  /* 0x00016e0000047ab9 */ /* 0x000fe20000000a00 */
[----:B------:R-:W-:Y:S01]  /*1e00*/  ISETP.GE.AND P1, PT, R20, 0x1, PT ;  /* 0x000000011400780c */ /* 0x000fe20003f26270 */
[----:B------:R-:W-:Y:S01]  /*1e10*/  IMAD R3, R14, UR4, RZ ;  /* 0x000000040e037c24 */ /* 0x000fe2000f8e02ff */
[----:B------:R-:W-:Y:S01]  /*1e20*/  BSSY B1, `(.L_x_34) ;  /* 0x0000010000017945 */ /* 0x000fe20003800000 */
[----:B------:R-:W-:Y:S01]  /*1e30*/  IMAD.WIDE.U32 R14, R22, UR4, R8 ;  /* 0x00000004160e7c25 */ /* 0x000fe2000f8e0008 */
[----:B------:R-:W-:Y:S02]  /*1e40*/  ISETP.LT.OR P2, PT, R0, 0x1, !P1 ;  /* 0x000000010000780c */ /* 0x000fe40004f41670 */
[----:B------:R-:W1:Y:S01]  /*1e50*/  LDC.64 R160, c[0x0][0x5a8] ;  /* 0x00016a00ffa07b82 */ /* 0x000e620000000a00 */
[----:B------:R-:W-:Y:S02]  /*1e60*/  IMAD R3, R22, UR5, R3 ;  /* 0x0000000516037c24 */ /* 0x000fe4000f8e0203 */
[----:B------:R-:W-:-:S02]  /*1e70*/  IMAD.MOV.U32 R10, RZ, RZ, R14 ;  /* 0x000000ffff0a7224 */ /* 0x000fc400078e000e */
[----:B------:R-:W-:Y:S02]  /*1e80*/  IMAD.IADD R11, R15, 0x1, R3 ;  /* 0x000000010f0b7824 */ /* 0x000fe400078e0203 */
[-C--:B0-----:R-:W-:Y:S01]  /*1e90*/  IMAD R12, R13, R158.reuse, RZ ;  /* 0x0000009e0d0c7224 */ /* 0x081fe200078e02ff */
[----:B------:R-:W-:Y:S01]  /*1ea0*/  SHF.L.U64.HI R13, R158, 0x3, R159 ;  /* 0x000000039e0d7819 */ /* 0x000fe2000001029f */
[----:B------:R-:W-:-:S04]  /*1eb0*/  IMAD.WIDE.U32 R8, R163, R158, R10 ;  /* 0x0000009ea3087225 */ /* 0x000fc800078e000a */
[----:B------:R-:W-:Y:S01]  /*1ec0*/  IMAD R21, R163, R159, R12 ;  /* 0x0000009fa3157224 */ /* 0x000fe200078e020c */
[----:B-1----:R-:W-:Y:S01]  /*1ed0*/  IADD3 R8, P0, R8, R160, RZ ;  /* 0x000000a008087210 */ /* 0x002fe20007f1e0ff */
[----:B------:R-:W-:-:S03]  /*1ee0*/  IMAD.SHL.U32 R12, R158, 0x8, RZ ;  /* 0x000000089e0c7824 */ /* 0x000fc600078e00ff */
[----:B------:R-:W-:Y:S01]  /*1ef0*/  IADD3.X R9, R161, R9, R21, P0, !PT ;  /* 0x00000009a1097210 */ /* 0x000fe200007fe415 */
[----:B------:R-:W-:Y:S08]  /*1f00*/  @P2 BRA `(.L_x_35) ;  /* 0x0000000000042947 */ /* 0x000ff00003800000 */
[----:B------:R0:W5:Y:S02]  /*1f10*/  LDG.E.U8 R156, desc[UR36][R8.64] ;  /* 0x00000024089c7981 */ /* 0x000164000c1e1100 */
.L_x_35:
[----:B------:R-:W-:Y:S05]  /*1f20*/  BSYNC B1 ;  /* 0x0000000000017941 */ /* 0x000fea0003800000 */
.L_x_34:
[----:B-----5:R-:W-:Y:S01]  /*1f30*/  LOP3.LUT R3, R156, 0xffff, RZ, 0xc0, !PT ;  /* 0x0000ffff9c037812 */ /* 0x020fe200078ec0ff */
[----:B------:R-:W-:Y:S01]  /*1f40*/  IMAD.WIDE.U32 R12, R163, R158, R12 ;  /* 0x0000009ea30c7225 */ /* 0x000fe200078e000c */
[----:B------:R-:W-:Y:S01]  /*1f50*/  ISETP.GE.AND P0, PT, R20, 0x9, PT ;  /* 0x000000091400780c */ /* 0x000fe20003f06270 */
[----:B------:R-:W-:Y:S01]  /*1f60*/  BSSY B1, `(.L_x_36) ;  /* 0x000000f000017945 */ /* 0x000fe20003800000 */
[----:B------:R-:W-:Y:S01]  /*1f70*/  PRMT R15, R3, 0x8880, RZ ;  /* 0x00008880030f7816 */ /* 0x000fe200000000ff */
[----:B------:R-:W-:Y:S01]  /*1f80*/  IMAD.IADD R3, R21, 0x1, R13 ;  /* 0x0000000115037824 */ /* 0x000fe200078e020d */
[----:B------:R-:W-:-:S03]  /*1f90*/  IADD3 R10, P3, P4, R14, R160, R12 ;  /* 0x000000a00e0a7210 */ /* 0x000fc60007c7e00c */
[----:B------:R-:W-:Y:S01]  /*1fa0*/  IMAD.MOV.U32 R12, RZ, RZ, R15 ;  /* 0x000000ffff0c7224 */ /* 0x000fe200078e000f */
[----:B------:R-:W-:Y:S02]  /*1fb0*/  IADD3.X R11, R11, R161, R3, P3, P4 ;  /* 0x000000a10b0b7210 */ /* 0x000fe40001fe8403 */
[----:B------:R-:W-:Y:S01]  /*1fc0*/  ISETP.LT.OR P3, PT, R0, 0x2, !P1 ;  /* 0x000000020000780c */ /* 0x000fe20004f61670 */
[----:B------:R-:W-:Y:S01]  /*1fd0*/  IMAD R3, R12, R155, RZ ;  /* 0x0000009b0c037224 */ /* 0x000fe200078e02ff */
[----:B------:R-:W-:-:S03]  /*1fe0*/  ISETP.LT.OR P4, PT, R0, 0x1, !P0 ;  /* 0x000000010000780c */ /* 0x000fc60004781670 */
[----:B------:R-:W-:-:S05]  /*1ff0*/  @!P2 IMAD R13, R24, R154, R3 ;  /* 0x0000009a180da224 */ /* 0x000fca00078e0203 */
[----:B------:R1:W-:Y:S03]  /*2000*/  @!P2 STG.E.U8 desc[UR36][R4.64], R13 ;  /* 0x0000000d0400a986 */ /* 0x0003e6000c101124 */
[----:B------:R-:W-:Y:S05]  /*2010*/  @P3 BRA `(.L_x_37) ;  /* 0x00000000000c3947 */ /* 0x000fea0003800000 */
[----:B------:R-:W2:Y:S02]  /*2020*/  LDG.E.U8 R156, desc[UR36][R8.64+0x1] ;  /* 0x00000124089c7981 */ /* 0x000ea4000c1e1100 */
[----:B--2---:R-:W-:-:S05]  /*2030*/  PRMT R12, R156, 0x8880, RZ ;  /* 0x000088809c0c7816 */ /* 0x004fca00000000ff */
[----:B------:R-:W-:-:S07]  /*2040*/  IMAD R3, R12, R155, RZ ;  /* 0x0000009b0c037224 */ /* 0x000fce00078e02ff */
.L_x_37:
[----:B------:R-:W-:Y:S05]  /*2050*/  BSYNC B1 ;  /* 0x0000000000017941 */ /* 0x000fea0003800000 */
.L_x_36:
[----:B------:R-:W-:Y:S01]  /*2060*/  @!P3 IMAD R25, R25, R154, R3 ;  /* 0x0000009a1919b224 */ /* 0x000fe200078e0203 */
[----:B------:R-:W-:Y:S04]  /*2070*/  BSSY B1, `(.L_x_38) ;  /* 0x0000006000017945 */ /* 0x000fe80003800000 */
[----:B------:R2:W-:Y:S01]  /*2080*/  @!P3 STG.E.U8 desc[UR36][R4.64+0x1], R25 ;  /* 0x000001190400b986 */ /* 0x0005e2000c101124 */
[----:B------:R-:W-:Y:S05]  /*2090*/  @P4 BRA `(.L_x_39) ;  /* 0x00000000000c4947 */ /* 0x000fea0003800000 */
[----:B------:R-:W3:Y:S02]  /*20a0*/  LDG.E.U8 R156, desc[UR36][R10.64] ;  /* 0x000000240a9c7981 */ /* 0x000ee4000c1e1100 */
[----:B---3--:R-:W-:-:S05]  /*20b0*/  PRMT R12, R156, 0x8880, RZ ;  /* 0x000088809c0c7816 */ /* 0x008fca00000000ff */
[----:B------:R-:W-:-:S07]  /*20c0*/  IMAD R3, R12, R155, RZ ;  /* 0x0000009b0c037224 */ /* 0x000fce00078e02ff */
.L_x_39:
[----:B------:R-:W-:Y:S05]  /*20d0*/  BSYNC B1 ;  /* 0x0000000000017941 */ /* 0x000fea0003800000 */
.L_x_38:
[----:B------:R-:W-:Y:S01]  /*20e0*/  ISETP.LT.OR P2, PT, R0, 0x2, !P0 ;  /* 0x000000020000780c */ /* 0x000fe20004741670 */
[----:B-1----:R-:W-:Y:S01]  /*20f0*/  @!P4 IMAD R13, R26, R154, R3 ;  /* 0x0000009a1a0dc224 */ /* 0x002fe200078e0203 */
[----:B------:R-:W-:Y:S01]  /*2100*/  BSSY B1, `(.L_x_40) ;  /* 0x0000008000017945 */ /* 0x000fe20003800000 */
[----:B------:R-:W-:-:S03]  /*2110*/  ISETP.LT.OR P3, PT, R0, 0x9, !P1 ;  /* 0x000000090000780c */ /* 0x000fc60004f61670 */
[----:B------:R1:W-:Y:S01]  /*2120*/  @!P4 STG.E.U8 desc[UR36][R6.64], R13 ;  /* 0x0000000d0600c986 */ /* 0x0003e2000c101124 */
[----:B------:R-:W-:-:S06]  /*2130*/  ISETP.LT.OR P4, PT, R0, 0xa, !P1 ;  /* 0x0000000a0000780c */ /* 0x000fcc0004f81670 */
[----:B------:R-:W-:Y:S07]  /*2140*/  @P2 BRA `(.L_x_41) ;  /* 0x00000000000c2947 */ /* 0x000fee0003800000 */
[----:B------:R-:W3:Y:S02]  /*2150*/  LDG.E.U8 R156, desc[UR36][R10.64+0x1] ;  /* 0x000001240a9c7981 */ /* 0x000ee4000c1e1100 */
[----:B---3--:R-:W-:-:S05]  /*2160*/  PRMT R12, R156, 0x8880, RZ ;  /* 0x000088809c0c7816 */ /* 0x008fca00000000ff */
[----:B------:R-:W-:-:S07]  /*2170*/  IMAD R3, R12, R155, RZ ;  /* 0x0000009b0c037224 */ /* 0x000fce00078e02ff */
.L_x_41:
[----:B------:R-:W-:Y:S05]  /*2180*/  BSYNC B1 ;  /* 0x0000000000017941 */ /* 0x000fea0003800000 */
.L_x_40:
[----:B------:R-:W-:Y:S01]  /*2190*/  @!P2 IMAD R27, R27, R154, R3 ;  /* 0x0000009a1b1ba224 */ /* 0x000fe200078e0203 */
[----:B------:R-:W-:Y:S04]  /*21a0*/  BSSY B1, `(.L_x_42) ;  /* 0x0000006000017945 */ /* 0x000fe80003800000 */
[----:B------:R3:W-:Y:S01]  /*21b0*/  @!P2 STG.E.U8 desc[UR36][R6.64+0x1], R27 ;  /* 0x0000011b0600a986 */ /* 0x0007e2000c101124 */
[----:B------:R-:W-:Y:S05]  /*21c0*/  @P3 BRA `(.L_x_43) ;  /* 0x00000000000c3947 */ /* 0x000fea0003800000 */
[----:B------:R-:W4:Y:S02]  /*21d0*/  LDG.E.U8 R156, desc[UR36][R8.64+0x8] ;  /* 0x00000824089c7981 */ /* 0x000f24000c1e1100 */
[----:B----4-:R-:W-:-:S05]  /*21e0*/  PRMT R12, R156, 0x8880, RZ ;  /* 0x000088809c0c7816 */ /* 0x010fca00000000ff */
[----:B------:R-:W-:-:S07]  /*21f0*/  IMAD R3, R12, R155, RZ ;  /* 0x0000009b0c037224 */ /* 0x000fce00078e02ff */
.L_x_43:
[----:B------:R-:W-:Y:S05]  /*2200*/  BSYNC B1 ;  /* 0x0000000000017941 */ /* 0x000fea0003800000 */
.L_x_42:
[----:B-1----:R-:W-:Y:S01]  /*2210*/  @!P3 IMAD R13, R28, R154, R3 ;  /* 0x0000009a1c0db224 */ /* 0x002fe200078e0203 */
[----:B------:R-:W-:Y:S04]  /*2220*/  BSSY B1, `(.L_x_44) ;  /* 0x0000006000017945 */ /* 0x000fe80003800000 */
[----:B------:R1:W-:Y:S01]  /*2230*/  @!P3 STG.E.U8 desc[UR36][R4.64+0x8], R13 ;  /* 0x0000080d0400b986 */ /* 0x0003e2000c101124 */
[----:B------:R-:W-:Y:S05]  /*2240*/  @P4 BRA `(.L_x_45) ;  /* 0x00000000000c4947 */ /* 0x000fea0003800000 */
[----:B------:R-:W4:Y:S02]  /*2250*/  LDG.E.U8 R156, desc[UR36][R8.64+0x9] ;  /* 0x00000924089c7981 */ /* 0x000f24000c1e1100 */
[----:B----4-:R-:W-:-:S05]  /*2260*/  PRMT R12, R156, 0x8880, RZ ;  /* 0x000088809c0c7816 */ /* 0x010fca00000000ff */
[----:B------:R-:W-:-:S07]  /*2270*/  IMAD R3, R12, R155, RZ ;  /* 0x0000009b0c037224 */ /* 0x000fce00078e02ff */
.L_x_45:
[----:B------:R-:W-:Y:S05]  /*2280*/  BSYNC B1 ;  /* 0x0000000000017941 */ /* 0x000fea0003800000 */
.L_x_44:
[C---:B------:R-:W-:Y:S01]  /*2290*/  ISETP.LT.OR P2, PT, R0.reuse, 0x9, !P0 ;  /* 0x000000090000780c */ /* 0x040fe20004741670 */
[----:B------:R-:W-:Y:S01]  /*22a0*/  @!P4 IMAD R29, R29, R154, R3 ;  /* 0x0000009a1d1dc224 */ /* 0x000fe200078e0203 */
[----:B------:R-:W-:Y:S01]  /*22b0*/  BSSY B1, `(.L_x_46) ;  /* 0x0000008000017945 */ /* 0x000fe20003800000 */
[----:B------:R-:W-:-:S03]  /*22c0*/  ISETP.LT.OR P3, PT, R0, 0xa, !P0 ;  /* 0x0000000a0000780c */ /* 0x000fc60004761670 */
[----:B------:R4:W-:Y:S01]  /*22d0*/  @!P4 STG.E.U8 desc[UR36][R4.64+0x9], R29 ;  /* 0x0000091d0400c986 */ /* 0x0009e2000c101124 */
[----:B------:R-:W-:-:S06]  /*22e0*/  ISETP.LT.OR P4, PT, R0, 0x11, !P1 ;  /* 0x000000110000780c */ /* 0x000fcc0004f81670 */
[----:B------:R-:W-:Y:S07]  /*22f0*/  @P2 BRA `(.L_x_47) ;  /* 0x00000000000c2947 */ /* 0x000fee0003800000 */
[----:B------:R-:W5:Y:S02]  /*2300*/  LDG.E.U8 R156, desc[UR36][R10.64+0x8] ;  /* 0x000008240a9c7981 */ /* 0x000f64000c1e1100 */
[----:B-----5:R-:W-:-:S05]  /*2310*/  PRMT R12, R156, 0x8880, RZ ;  /* 0x000088809c0c7816 */ /* 0x020fca00000000ff */
[----:B------:R-:W-:-:S07]  /*2320*/  IMAD R3, R12, R155, RZ ;  /* 0x0000009b0c037224 */ /* 0x000fce00078e02ff */
.L_x_47:
[----:B------:R-:W-:Y:S05]  /*2330*/  BSYNC B1 ;  /* 0x0000000000017941 */ /* 0x000fea0003800000 */
.L_x_46:
[----:B-1----:R-:W-:Y:S01]  /*2340*/  @!P2 IMAD R13, R30, R154, R3 ;  /* 0x0000009a1e0da224 */ /* 0x002fe200078e0203 */
[----:B------:R-:W-:Y:S04]  /*2350*/  BSSY B1, `(.L_x_48) ;  /* 0x0000006000017945 */ /* 0x000fe80003800000 */
[----:B------:R1:W-:Y:S01]  /*2360*/  @!P2 STG.E.U8 desc[UR36][R6.64+0x8], R13 ;  /* 0x0000080d0600a986 */ /* 0x0003e2000c101124 */
[----:B------:R-:W-:Y:S05]  /*2370*/  @P3 BRA `(.L_x_49) ;  /* 0x00000000000c3947 */ /* 0x000fea0003800000 */
[----:B------:R-:W5:Y:S02]  /*2380*/  LDG.E.U8 R156, desc[UR36][R10.64+0x9] ;  /* 0x000009240a9c7981 */ /* 0x000f64000c1e1100 */
[----:B-----5:R-:W-:-:S05]  /*2390*/  PRMT R12, R156, 0x8880, RZ ;  /* 0x000088809c0c7816 */ /* 0x020fca00000000ff */
[----:B------:R-:W-:-:S07]  /*23a0*/  IMAD R3, R12, R155, RZ ;  /* 0x0000009b0c037224 */ /* 0x000fce00078e02ff */
.L_x_49:
[----:B------:R-:W-:Y:S05]  /*23b0*/  BSYNC B1 ;  /* 0x0000000000017941 */ /* 0x000fea0003800000 */
.L_x_48:
[----:B------:R-:W-:Y:S01]  /*23c0*/  @!P3 IMAD R31, R31, R154, R3 ;  /* 0x0000009a1f1fb224 */ /* 0x000fe200078e0203 */
[----:B------:R-:W-:Y:S04]  /*23d0*/  BSSY B1, `(.L_x_50) ;  /* 0x0000006000017945 */ /* 0x000fe80003800000 */
[----:B------:R0:W-:Y:S01]  /*23e0*/  @!P3 STG.E.U8 desc[UR36][R6.64+0x9], R31 ;  /* 0x0000091f0600b986 */ /* 0x0001e2000c101124 */
[----:B------:R-:W-:Y:S05]  /*23f0*/  @P4 BRA `(.L_x_51) ;  /* 0x00000000000c4947 */ /* 0x000fea0003800000 */
[----:B------:R-:W5:Y:S02]  /*2400*/  LDG.E.U8 R156, desc[UR36][R8.64+0x10] ;  /* 0x00001024089c7981 */ /* 0x000f64000c1e1100 */
[----:B-----5:R-:W-:-:S05]  /*2410*/  PRMT R12, R156, 0x8880, RZ ;  /* 0x000088809c0c7816 */ /* 0x020fca00000000ff */
[----:B------:R-:W-:-:S07]  /*2420*/  IMAD R3, R12, R155, RZ ;  /* 0x0000009b0c037224 */ /* 0x000fce00078e02ff */
.L_x_51:
[----:B------:R-:W-:Y:S05]  /*2430*/  BSYNC B1 ;  /* 0x0000000000017941 */ /* 0x000fea0003800000 */
.L_x_50:
[----:B------:R-:W-:Y:S01]  /*2440*/  ISETP.LT.OR P2, PT, R0, 0x12, !P1 ;  /* 0x000000120000780c */ /* 0x000fe20004f41670 */
[----:B-1----:R-:W-:Y:S01]  /*2450*/  @!P4 IMAD R13, R32, R154, R3 ;  /* 0x0000009a200dc224 */ /* 0x002fe200078e0203 */
        /* <DEDUP_REMOVED lines=8> */
.L_x_53:
[----:B------:R-:W-:Y:S05]  /*24e0*/  BSYNC B1 ;  /* 0x0000000000017941 */ /* 0x000fea0003800000 */
.L_x_52:
[----:B------:R-:W-:Y:S01]  /*24f0*/  @!P2 IMAD R33, R33, R154, R3 ;  /* 0x0000009a2121a224 */ /* 0x000fe200078e0203 */
[----:B------:R-:W-:Y:S04]  /*2500*/  BSSY B1, `(.L_x_54) ;  /* 0x0000006000017945 */ /* 0x000fe80003800000 */
[----:B------:R0:W-:Y:S01]  /*2510*/  @!P2 STG.E.U8 desc[UR36][R4.64+0x11], R33 ;  /* 0x000011210400a986 */ /* 0x0001e2000c101124 */
[----:B------:R-:W-:Y:S05]  /*2520*/  @P3 BRA `(.L_x_55) ;  /* 0x00000000000c3947 */ /* 0x000fea0003800000 */
[----:B------:R-:W5:Y:S02]  /*2530*/  LDG.E.U8 R156, desc[UR36][R10.64+0x10] ;  /* 0x000010240a9c7981 */ /* 0x000f64000c1e1100 */
[----:B-----5:R-:W-:-:S05]  /*2540*/  PRMT R12, R156, 0x8880, RZ ;  /* 0x000088809c0c7816 */ /* 0x020fca00000000ff */
[----:B------:R-:W-:-:S07]  /*2550*/  IMAD R3, R12, R155, RZ ;  /* 0x0000009b0c037224 */ /* 0x000fce00078e02ff */
.L_x_55:
[----:B------:R-:W-:Y:S05]  /*2560*/  BSYNC B1 ;  /* 0x0000000000017941 */ /* 0x000fea0003800000 */
.L_x_54:
[----:B-1----:R-:W-:Y:S01]  /*2570*/  @!P3 IMAD R13, R34, R154, R3 ;  /* 0x0000009a220db224 */ /* 0x002fe200078e0203 */
[----:B------:R-:W-:Y:S04]  /*2580*/  BSSY B1, `(.L_x_56) ;  /* 0x0000006000017945 */ /* 0x000fe80003800000 */
[----:B------:R1:W-:Y:S01]  /*2590*/  @!P3 STG.E.U8 desc[UR36][R6.64+0x10], R13 ;  /* 0x0000100d0600b986 */ /* 0x0003e2000c101124 */
[----:B------:R-:W-:Y:S05]  /*25a0*/  @P4 BRA `(.L_x_57) ;  /* 0x00000000000c4947 */ /* 0x000fea0003800000 */
[----:B------:R-:W5:Y:S02]  /*25b0*/  LDG.E.U8 R156, desc[UR36][R10.64+0x11] ;  /* 0x000011240a9c7981 */ /* 0x000f64000c1e1100 */
[----:B-----5:R-:W-:-:S05]  /*25c0*/  PRMT R12, R156, 0x8880, RZ ;  /* 0x000088809c0c7816 */ /* 0x020fca00000000ff */
[----:B------:R-:W-:-:S07]  /*25d0*/  IMAD R3, R12, R155, RZ ;  /* 0x0000009b0c037224 */ /* 0x000fce00078e02ff */
.L_x_57:
[----:B------:R-:W-:Y:S05]  /*25e0*/  BSYNC B1 ;  /* 0x0000000000017941 */ /* 0x000fea0003800000 */
.L_x_56:
        /* <DEDUP_REMOVED lines=10> */
.L_x_59:
[----:B------:R-:W-:Y:S05]  /*2690*/  BSYNC B1 ;  /* 0x0000000000017941 */ /* 0x000fea0003800000 */
.L_x_58:
[----:B-1----:R-:W-:Y:S01]  /*26a0*/  @!P2 IMAD R13, R36, R154, R3 ;  /* 0x0000009a240da224 */ /* 0x002fe200078e0203 */
[----:B------:R-:W-:Y:S04]  /*26b0*/  BSSY B1, `(.L_x_60) ;  /* 0x0000006000017945 */ /* 0x000fe80003800000 */
[----:B------:R1:W-:Y:S01]  /*26c0*/  @!P2 STG.E.U8 desc[UR36][R4.64+0x18], R13 ;  /* 0x0000180d0400a986 */ /* 0x0003e2000c101124 */
[----:B------:R-:W-:Y:S05]  /*26d0*/  @P3 BRA `(.L_x_61) ;  /* 0x00000000000c3947 */ /* 0x000fea0003800000 */
[----:B------:R-:W5:Y:S02]  /*26e0*/  LDG.E.U8 R156, desc[UR36][R8.64+0x19] ;  /* 0x00001924089c7981 */ /* 0x000f64000c1e1100 */
[----:B-----5:R-:W-:-:S05]  /*26f0*/  PRMT R12, R156, 0x8880, RZ ;  /* 0x000088809c0c7816 */ /* 0x020fca00000000ff */
[----:B------:R-:W-:-:S07]  /*2700*/  IMAD R3, R12, R155, RZ ;  /* 0x0000009b0c037224 */ /* 0x000fce00078e02ff */
.L_x_61:
[----:B------:R-:W-:Y:S05]  /*2710*/  BSYNC B1 ;  /* 0x0000000000017941 */ /* 0x000fea0003800000 */
.L_x_60:
[----:B------:R-:W-:Y:S01]  /*2720*/  @!P3 IMAD R37, R37, R154, R3 ;  /* 0x0000009a2525b224 */ /* 0x000fe200078e0203 */
[----:B------:R-:W-:Y:S04]  /*2730*/  BSSY B1, `(.L_x_62) ;  /* 0x0000006000017945 */ /* 0x000fe80003800000 */
[----:B------:R0:W-:Y:S01]  /*2740*/  @!P3 STG.E.U8 desc[UR36][R4.64+0x19], R37 ;  /* 0x000019250400b986 */ /* 0x0001e2000c101124 */
[----:B------:R-:W-:Y:S05]  /*2750*/  @P4 BRA `(.L_x_63) ;  /* 0x00000000000c4947 */ /* 0x000fea0003800000 */
[----:B------:R-:W5:Y:S02]  /*2760*/  LDG.E.U8 R156, desc[UR36][R10.64+0x18] ;  /* 0x000018240a9c7981 */ /* 0x000f64000c1e1100 */
[----:B-----5:R-:W-:-:S05]  /*2770*/  PRMT R12, R156, 0x8880, RZ ;  /* 0x000088809c0c7816 */ /* 0x020fca00000000ff */
[----:B------:R-:W-:-:S07]  /*2780*/  IMAD R3, R12, R155, RZ ;  /* 0x0000009b0c037224 */ /* 0x000fce00078e02ff */
.L_x_63:
[----:B------:R-:W-:Y:S05]  /*2790*/  BSYNC B1 ;  /* 0x0000000000017941 */ /* 0x000fea0003800000 */
.L_x_62:
        /* <DEDUP_REMOVED lines=10> */
.L_x_65:
[----:B------:R-:W-:Y:S05]  /*2840*/  BSYNC B1 ;  /* 0x0000000000017941 */ /* 0x000fea0003800000 */
.L_x_64:
[----:B------:R-:W-:Y:S01]  /*2850*/  @!P2 IMAD R39, R39, R154, R3 ;  /* 0x0000009a2727a224 */ /* 0x000fe200078e0203 */
[----:B------:R-:W-:Y:S04]  /*2860*/  BSSY B1, `(.L_x_66) ;  /* 0x0000006000017945 */ /* 0x000fe80003800000 */
[----:B------:R0:W-:Y:S01]  /*2870*/  @!P2 STG.E.U8 desc[UR36][R6.64+0x19], R39 ;  /* 0x000019270600a986 */ /* 0x0001e2000c101124 */
[----:B------:R-:W-:Y:S05]  /*2880*/  @P3 BRA `(.L_x_67) ;  /* 0x00000000000c3947 */ /* 0x000fea0003800000 */
[----:B------:R-:W5:Y:S02]  /*2890*/  LDG.E.U8 R156, desc[UR36][R8.64+0x20] ;  /* 0x00002024089c7981 */ /* 0x000f64000c1e1100 */
[----:B-----5:R-:W-:-:S05]  /*28a0*/  PRMT R12, R156, 0x8880, RZ ;  /* 0x000088809c0c7816 */ /* 0x020fca00000000ff */
[----:B------:R-:W-:-:S07]  /*28b0*/  IMAD R3, R12, R155, RZ ;  /* 0x0000009b0c037224 */ /* 0x000fce00078e02ff */
.L_x_67:
[----:B------:R-:W-:Y:S05]  /*28c0*/  BSYNC B1 ;  /* 0x0000000000017941 */ /* 0x000fea0003800000 */
.L_x_66:
[----:B-1----:R-:W-:Y:S01]  /*28d0*/  @!P3 IMAD R13, R40, R154, R3 ;  /* 0x0000009a280db224 */ /* 0x002fe200078e0203 */
[----:B------:R-:W-:Y:S04]  /*28e0*/  BSSY B1, `(.L_x_68) ;  /* 0x0000006000017945 */ /* 0x000fe80003800000 */
[----:B------:R1:W-:Y:S01]  /*28f0*/  @!P3 STG.E.U8 desc[UR36][R4.64+0x20], R13 ;  /* 0x0000200d0400b986 */ /* 0x0003e2000c101124 */
[----:B------:R-:W-:Y:S05]  /*2900*/  @P4 BRA `(.L_x_69) ;  /* 0x00000000000c4947 */ /* 0x000fea0003800000 */
[----:B------:R-:W5:Y:S02]  /*2910*/  LDG.E.U8 R156, desc[UR36][R8.64+0x21] ;  /* 0x00002124089c7981 */ /* 0x000f64000c1e1100 */
[----:B-----5:R-:W-:-:S05]  /*2920*/  PRMT R12, R156, 0x8880, RZ ;  /* 0x000088809c0c7816 */ /* 0x020fca00000000ff */
[----:B------:R-:W-:-:S07]  /*2930*/  IMAD R3, R12, R155, RZ ;  /* 0x0000009b0c037224 */ /* 0x000fce00078e02ff */
.L_x_69:
[----:B------:R-:W-:Y:S05]  /*2940*/  BSYNC B1 ;  /* 0x0000000000017941 */ /* 0x000fea0003800000 */
.L_x_68:
        /* <DEDUP_REMOVED lines=10> */
.L_x_71:
[----:B------:R-:W-:Y:S05]  /*29f0*/  BSYNC B1 ;  /* 0x0000000000017941 */ /* 0x000fea0003800000 */
.L_x_70:
[----:B-1----:R-:W-:Y:S01]  /*2a00*/  @!P2 IMAD R13, R42, R154, R3 ;  /* 0x0000009a2a0da224 */ /* 0x002fe200078e0203 */
[----:B------:R-:W-:Y:S04]  /*2a10*/  BSSY B1, `(.L_x_72) ;  /* 0x0000006000017945 */ /* 0x000fe80003800000 */
[----:B------:R1:W-:Y:S01]  /*2a20*/  @!P2 STG.E.U8 desc[UR36][R6.64+0x20], R13 ;  /* 0x0000200d0600a986 */ /* 0x0003e2000c101124 */
[----:B------:R-:W-:Y:S05]  /*2a30*/  @P3 BRA `(.L_x_73) ;  /* 0x00000000000c3947 */ /* 0x000fea0003800000 */
[----:B------:R-:W5:Y:S02]  /*2a40*/  LDG.E.U8 R156, desc[UR36][R10.64+0x21] ;  /* 0x000021240a9c7981 */ /* 0x000f64000c1e1100 */
[----:B-----5:R-:W-:-:S05]  /*2a50*/  PRMT R12, R156, 0x8880, RZ ;  /* 0x000088809c0c7816 */ /* 0x020fca00000000ff */
[----:B------:R-:W-:-:S07]  /*2a60*/  IMAD R3, R12, R155, RZ ;  /* 0x0000009b0c037224 */ /* 0x000fce00078e02ff */
.L_x_73:
[----:B------:R-:W-:Y:S05]  /*2a70*/  BSYNC B1 ;  /* 0x0000000000017941 */ /* 0x000fea0003800000 */
.L_x_72:
[----:B------:R-:W-:Y:S01]  /*2a80*/  @!P3 IMAD R43, R43, R154, R3 ;  /* 0x0000009a2b2bb224 */ /* 0x000fe200078e0203 */
[----:B------:R-:W-:Y:S04]  /*2a90*/  BSSY B1, `(.L_x_74) ;  /* 0x0000006000017945 */ /* 0x000fe80003800000 */
[----:B------:R0:W-:Y:S01]  /*2aa0*/  @!P3 STG.E.U8 desc[UR36][R6.64+0x21], R43 ;  /* 0x0000212b0600b986 */ /* 0x0001e2000c101124 */
[----:B------:R-:W-:Y:S05]  /*2ab0*/  @P4 BRA `(.L_x_75) ;  /* 0x00000000000c4947 */ /* 0x000fea0003800000 */
[----:B------:R-:W5:Y:S02]  /*2ac0*/  LDG.E.U8 R156, desc[UR36][R8.64+0x28] ;  /* 0x00002824089c7981 */ /* 0x000f64000c1e1100 */
[----:B-----5:R-:W-:-:S05]  /*2ad0*/  PRMT R12, R156, 0x8880, RZ ;  /* 0x000088809c0c7816 */ /* 0x020fca00000000ff */
[----:B------:R-:W-:-:S07]  /*2ae0*/  IMAD R3, R12, R155, RZ ;  /* 0x0000009b0c037224 */ /* 0x000fce00078e02ff */
.L_x_75:
[----:B------:R-:W-:Y:S05]  /*2af0*/  BSYNC B1 ;  /* 0x0000000000017941 */ /* 0x000fea0003800000 */
.L_x_74:
        /* <DEDUP_REMOVED lines=10> */
.L_x_77:
[----:B------:R-:W-:Y:S05]  /*2ba0*/  BSYNC B1 ;  /* 0x0000000000017941 */ /* 0x000fea0003800000 */
.L_x_76:
[----:B------:R-:W-:Y:S01]  /*2bb0*/  @!P2 IMAD R45, R45, R154, R3 ;  /* 0x0000009a2d2da224 */ /* 0x000fe200078e0203 */
[----:B------:R-:W-:Y:S04]  /*2bc0*/  BSSY B1, `(.L_x_78) ;  /* 0x0000006000017945 */ /* 0x000fe80003800000 */
[----:B------:R0:W-:Y:S01]  /*2bd0*/  @!P2 STG.E.U8 desc[UR36][R4.64+0x29], R45 ;  /* 0x0000292d0400a986 */ /* 0x0001e2000c101124 */
[----:B------:R-:W-:Y:S05]  /*2be0*/  @P3 BRA `(.L_x_79) ;  /* 0x00000000000c3947 */ /* 0x000fea0003800000 */
[----:B------:R-:W5:Y:S02]  /*2bf0*/  LDG.E.U8 R156, desc[UR36][R10.64+0x28] ;  /* 0x000028240a9c7981 */ /* 0x000f64000c1e1100 */
[----:B-----5:R-:W-:-:S05]  /*2c00*/  PRMT R12, R156, 0x8880, RZ ;  /* 0x000088809c0c7816 */ /* 0x020fca00000000ff */
[----:B------:R-:W-:-:S07]  /*2c10*/  IMAD R3, R12, R155, RZ ;  /* 0x0000009b0c037224 */ /* 0x000fce00078e02ff */
.L_x_79:
[----:B------:R-:W-:Y:S05]  /*2c20*/  BSYNC B1 ;  /* 0x0000000000017941 */ /* 0x000fea0003800000 */
.L_x_78:
[----:B-1----:R-:W-:Y:S01]  /*2c30*/  @!P3 IMAD R13, R46, R154, R3 ;  /* 0x0000009a2e0db224 */ /* 0x002fe200078e0203 */
[----:B------:R-:W-:Y:S04]  /*2c40*/  BSSY B1, `(.L_x_80) ;  /* 0x0000006000017945 */ /* 0x000fe80003800000 */
[----:B------:R1:W-:Y:S01]  /*2c50*/  @!P3 STG.E.U8 desc[UR36][R6.64+0x28], R13 ;  /* 0x0000280d0600b986 */ /* 0x0003e2000c101124 */
[----:B------:R-:W-:Y:S05]  /*2c60*/  @P4 BRA `(.L_x_81) ;  /* 0x00000000000c4947 */ /* 0x000fea0003800000 */
[----:B------:R-:W5:Y:S02]  /*2c70*/  LDG.E.U8 R156, desc[UR36][R10.64+0x29] ;  /* 0x000029240a9c7981 */ /* 0x000f64000c1e1100 */
[----:B-----5:R-:W-:-:S05]  /*2c80*/  PRMT R12, R156, 0x8880, RZ ;  /* 0x000088809c0c7816 */ /* 0x020fca00000000ff */
[----:B------:R-:W-:-:S07]  /*2c90*/  IMAD R3, R12, R155, RZ ;  /* 0x0000009b0c037224 */ /* 0x000fce00078e02ff */
.L_x_81:
[----:B------:R-:W-:Y:S05]  /*2ca0*/  BSYNC B1 ;  /* 0x0000000000017941 */ /* 0x000fea0003800000 */
.L_x_80:
        /* <DEDUP_REMOVED lines=10> */
.L_x_83:
[----:B------:R-:W-:Y:S05]  /*2d50*/  BSYNC B1 ;  /* 0x0000000000017941 */ /* 0x000fea0003800000 */
.L_x_82:
[----:B-1----:R-:W-:Y:S01]  /*2d60*/  @!P2 IMAD R13, R48, R154, R3 ;  /* 0x0000009a300da224 */ /* 0x002fe200078e0203 */
[----:B------:R-:W-:Y:S04]  /*2d70*/  BSSY B1, `(.L_x_84) ;  /* 0x0000006000017945 */ /* 0x000fe80003800000 */
[----:B------:R1:W-:Y:S01]  /*2d80*/  @!P2 STG.E.U8 desc[UR36][R4.64+0x30], R13 ;  /* 0x0000300d0400a986 */ /* 0x0003e2000c101124 */
[----:B------:R-:W-:Y:S05]  /*2d90*/  @P3 BRA `(.L_x_85) ;  /* 0x00000000000c3947 */ /* 0x000fea0003800000 */
[----:B------:R-:W5:Y:S02]  /*2da0*/  LDG.E.U8 R156, desc[UR36][R8.64+0x31] ;  /* 0x00003124089c7981 */ /* 0x000f64000c1e1100 */
[----:B-----5:R-:W-:-:S05]  /*2db0*/  PRMT R12, R156, 0x8880, RZ ;  /* 0x000088809c0c7816 */ /* 0x020fca00000000ff */
[----:B------:R-:W-:-:S07]  /*2dc0*/  IMAD R3, R12, R155, RZ ;  /* 0x0000009b0c037224 */ /* 0x000fce00078e02ff */
.L_x_85:
[----:B------:R-:W-:Y:S05]  /*2dd0*/  BSYNC B1 ;  /* 0x0000000000017941 */ /* 0x000fea0003800000 */
.L_x_84:
[----:B------:R-:W-:Y:S01]  /*2de0*/  @!P3 IMAD R49, R49, R154, R3 ;  /* 0x0000009a3131b224 */ /* 0x000fe200078e0203 */
[----:B------:R-:W-:Y:S04]  /*2df0*/  BSSY B1, `(.L_x_86) ;  /* 0x0000006000017945 */ /* 0x000fe80003800000 */
[----:B------:R0:W-:Y:S01]  /*2e00*/  @!P3 STG.E.U8 desc[UR36][R4.64+0x31], R49 ;  /* 0x000031310400b986 */ /* 0x0001e2000c101124 */
[----:B------:R-:W-:Y:S05]  /*2e10*/  @P4 BRA `(.L_x_87) ;  /* 0x00000000000c4947 */ /* 0x000fea0003800000 */
[----:B------:R-:W5:Y:S02]  /*2e20*/  LDG.E.U8 R156, desc[UR36][R10.64+0x30] ;  /* 0x000030240a9c7981 */ /* 0x000f64000c1e1100 */
[----:B-----5:R-:W-:-:S05]  /*2e30*/  PRMT R12, R156, 0x8880, RZ ;  /* 0x000088809c0c7816 */ /* 0x020fca00000000ff */
[----:B------:R-:W-:-:S07]  /*2e40*/  IMAD R3, R12, R155, RZ ;  /* 0x0000009b0c037224 */ /* 0x000fce00078e02ff */
.L_x_87:
[----:B------:R-:W-:Y:S05]  /*2e50*/  BSYNC B1 ;  /* 0x0000000000017941 */ /* 0x000fea0003800000 */
.L_x_86:
        /* <DEDUP_REMOVED lines=10> */
.L_x_89:
[----:B------:R-:W-:Y:S05]  /*2f00*/  BSYNC B1 ;  /* 0x0000000000017941 */ /* 0x000fea0003800000 */
.L_x_88:
[----:B------:R-:W-:Y:S01]  /*2f10*/  @!P2 IMAD R51, R51, R154, R3 ;  /* 0x0000009a3333a224 */ /* 0x000fe200078e0203 */
[----:B------:R-:W-:Y:S04]  /*2f20*/  BSSY B1, `(.L_x_90) ;  /* 0x0000006000017945 */ /* 0x000fe80003800000 */
[----:B------:R0:W-:Y:S01]  /*2f30*/  @!P2 STG.E.U8 desc[UR36][R6.64+0x31], R51 ;  /* 0x000031330600a986 */ /* 0x0001e2000c101124 */
[----:B------:R-:W-:Y:S05]  /*2f40*/  @P3 BRA `(.L_x_91) ;  /* 0x00000000000c3947 */ /* 0x000fea0003800000 */
[----:B------:R-:W5:Y:S02]  /*2f50*/  LDG.E.U8 R156, desc[UR36][R8.64+0x38] ;  /* 0x00003824089c7981 */ /* 0x000f64000c1e1100 */
[----:B-----5:R-:W-:-:S05]  /*2f60*/  PRMT R12, R156, 0x8880, RZ ;  /* 0x000088809c0c7816 */ /* 0x020fca00000000ff */
[----:B------:R-:W-:-:S07]  /*2f70*/  IMAD R3, R12, R155, RZ ;  /* 0x0000009b0c037224 */ /* 0x000fce00078e02ff */
.L_x_91:
[----:B------:R-:W-:Y:S05]  /*2f80*/  BSYNC B1 ;  /* 0x0000000000017941 */ /* 0x000fea0003800000 */
.L_x_90:
[----:B-1----:R-:W-:Y:S01]  /*2f90*/  @!P3 IMAD R13, R52, R154, R3 ;  /* 0x0000009a340db224 */ /* 0x002fe200078e0203 */
[----:B------:R-:W-:Y:S04]  /*2fa0*/  BSSY B1, `(.L_x_92) ;  /* 0x0000006000017945 */ /* 0x000fe80003800000 */
[----:B------:R1:W-:Y:S01]  /*2fb0*/  @!P3 STG.E.U8 desc[UR36][R4.64+0x38], R13 ;  /* 0x0000380d0400b986 */ /* 0x0003e2000c101124 */
[----:B------:R-:W-:Y:S05]  /*2fc0*/  @P4 BRA `(.L_x_93) ;  /* 0x00000000000c4947 */ /* 0x000fea0003800000 */
[----:B------:R-:W5:Y:S02]  /*2fd0*/  LDG.E.U8 R156, desc[UR36][R8.64+0x39] ;  /* 0x00003924089c7981 */ /* 0x000f64000c1e1100 */
[----:B-----5:R-:W-:-:S05]  /*2fe0*/  PRMT R12, R156, 0x8880, RZ ;  /* 0x000088809c0c7816 */ /* 0x020fca00000000ff */
[----:B------:R-:W-:-:S07]  /*2ff0*/  IMAD R3, R12, R155, RZ ;  /* 0x0000009b0c037224 */ /* 0x000fce00078e02ff */
.L_x_93:
[----:B------:R-:W-:Y:S05]  /*3000*/  BSYNC B1 ;  /* 0x0000000000017941 */ /* 0x000fea0003800000 */
.L_x_92:
        /* <DEDUP_REMOVED lines=10> */
.L_x_95:
[----:B------:R-:W-:Y:S05]  /*30b0*/  BSYNC B1 ;  /* 0x0000000000017941 */ /* 0x000fea0003800000 */
.L_x_94:
[----:B-1----:R-:W-:Y:S01]  /*30c0*/  @!P2 IMAD R13, R54, R154, R3 ;  /* 0x0000009a360da224 */ /* 0x002fe200078e0203 */
[----:B------:R-:W-:Y:S04]  /*30d0*/  BSSY B1, `(.L_x_96) ;  /* 0x0000006000017945 */ /* 0x000fe80003800000 */
[----:B------:R1:W-:Y:S01]  /*30e0*/  @!P2 STG.E.U8 desc[UR36][R6.64+0x38], R13 ;  /* 0x0000380d0600a986 */ /* 0x0003e2000c101124 */
[----:B------:R-:W-:Y:S05]  /*30f0*/  @P3 BRA `(.L_x_97) ;  /* 0x00000000000c3947 */ /* 0x000fea0003800000 */
[----:B------:R-:W5:Y:S02]  /*3100*/  LDG.E.U8 R156, desc[UR36][R10.64+0x39] ;  /* 0x000039240a9c7981 */ /* 0x000f64000c1e1100 */
[----:B-----5:R-:W-:-:S05]  /*3110*/  PRMT R12, R156, 0x8880, RZ ;  /* 0x000088809c0c7816 */ /* 0x020fca00000000ff */
[----:B------:R-:W-:-:S07]  /*3120*/  IMAD R3, R12, R155, RZ ;  /* 0x0000009b0c037224 */ /* 0x000fce00078e02ff */
.L_x_97:
[----:B------:R-:W-:Y:S05]  /*3130*/  BSYNC B1 ;  /* 0x0000000000017941 */ /* 0x000fea0003800000 */
.L_x_96:
[----:B------:R-:W-:Y:S01]  /*3140*/  @!P3 IMAD R55, R55, R154, R3 ;  /* 0x0000009a3737b224 */ /* 0x000fe200078e0203 */
[----:B------:R-:W-:Y:S04]  /*3150*/  BSSY B1, `(.L_x_98) ;  /* 0x0000006000017945 */ /* 0x000fe80003800000 */
[----:B------:R0:W-:Y:S01]  /*3160*/  @!P3 STG.E.U8 desc[UR36][R6.64+0x39], R55 ;  /* 0x000039370600b986 */ /* 0x0001e2000c101124 */
[----:B------:R-:W-:Y:S05]  /*3170*/  @P4 BRA `(.L_x_99) ;  /* 0x00000000000c4947 */ /* 0x000fea0003800000 */
[----:B------:R-:W5:Y:S02]  /*3180*/  LDG.E.U8 R156, desc[UR36][R8.64+0x40] ;  /* 0x00004024089c7981 */ /* 0x000f64000c1e1100 */
[----:B-----5:R-:W-:-:S05]  /*3190*/  PRMT R12, R156, 0x8880, RZ ;  /* 0x000088809c0c7816 */ /* 0x020fca00000000ff */
[----:B------:R-:W-:-:S07]  /*31a0*/  IMAD R3, R12, R155, RZ ;  /* 0x0000009b0c037224 */ /* 0x000fce00078e02ff */
.L_x_99:
[----:B------:R-:W-:Y:S05]  /*31b0*/  BSYNC B1 ;  /* 0x0000000000017941 */ /* 0x000fea0003800000 */
.L_x_98:
        /* <DEDUP_REMOVED lines=10> */
.L_x_101:
[----:B------:R-:W-:Y:S05]  /*3260*/  BSYNC B1 ;  /* 0x0000000000017941 */ /* 0x000fea0003800000 */
.L_x_100:
[----:B------:R-:W-:Y:S01]  /*3270*/  @!P2 IMAD R57, R57, R154, R3 ;  /* 0x0000009a3939a224 */ /* 0x000fe200078e0203 */
[----:B------:R-:W-:Y:S04]  /*3280*/  BSSY B1, `(.L_x_102) ;  /* 0x0000006000017945 */ /* 0x000fe80003800000 */
[----:B------:R0:W-:Y:S01]  /*3290*/  @!P2 STG.E.U8 desc[UR36][R4.64+0x41], R57 ;  /* 0x000041390400a986 */ /* 0x0001e2000c101124 */
[----:B------:R-:W-:Y:S05]  /*32a0*/  @P3 BRA `(.L_x_103) ;  /* 0x00000000000c3947 */ /* 0x000fea0003800000 */
[----:B------:R-:W5:Y:S02]  /*32b0*/  LDG.E.U8 R156, desc[UR36][R10.64+0x40] ;  /* 0x000040240a9c7981 */ /* 0x000f64000c1e1100 */
[----:B-----5:R-:W-:-:S05]  /*32c0*/  PRMT R12, R156, 0x8880, RZ ;  /* 0x000088809c0c7816 */ /* 0x020fca00000000ff */
[----:B------:R-:W-:-:S07]  /*32d0*/  IMAD R3, R12, R155, RZ ;  /* 0x0000009b0c037224 */ /* 0x000fce00078e02ff */
.L_x_103:
[----:B------:R-:W-:Y:S05]  /*32e0*/  BSYNC B1 ;  /* 0x0000000000017941 */ /* 0x000fea0003800000 */
.L_x_102:
[----:B-1----:R-:W-:Y:S01]  /*32f0*/  @!P3 IMAD R13, R58, R154, R3 ;  /* 0x0000009a3a0db224 */ /* 0x002fe200078e0203 */
[----:B------:R-:W-:Y:S04]  /*3300*/  BSSY B1, `(.L_x_104) ;  /* 0x0000006000017945 */ /* 0x000fe80003800000 */
[----:B------:R1:W-:Y:S01]  /*3310*/  @!P3 STG.E.U8 desc[UR36][R6.64+0x40], R13 ;  /* 0x0000400d0600b986 */ /* 0x0003e2000c101124 */
[----:B------:R-:W-:Y:S05]  /*3320*/  @P4 BRA `(.L_x_105) ;  /* 0x00000000000c4947 */ /* 0x000fea0003800000 */
[----:B------:R-:W5:Y:S02]  /*3330*/  LDG.E.U8 R156, desc[UR36][R10.64+0x41] ;  /* 0x000041240a9c7981 */ /* 0x000f64000c1e1100 */
[----:B-----5:R-:W-:-:S05]  /*3340*/  PRMT R12, R156, 0x8880, RZ ;  /* 0x000088809c0c7816 */ /* 0x020fca00000000ff */
[----:B------:R-:W-:-:S07]  /*3350*/  IMAD R3, R12, R155, RZ ;  /* 0x0000009b0c037224 */ /* 0x000fce00078e02ff */
.L_x_105:
[----:B------:R-:W-:Y:S05]  /*3360*/  BSYNC B1 ;  /* 0x0000000000017941 */ /* 0x000fea0003800000 */
.L_x_104:
        /* <DEDUP_REMOVED lines=10> */
.L_x_107:
[----:B------:R-:W-:Y:S05]  /*3410*/  BSYNC B1 ;  /* 0x0000000000017941 */ /* 0x000fea0003800000 */
.L_x_106:
[----:B-1----:R-:W-:Y:S01]  /*3420*/  @!P2 IMAD R13, R60, R154, R3 ;  /* 0x0000009a3c0da224 */ /* 0x002fe200078e0203 */
[----:B------:R-:W-:Y:S04]  /*3430*/  BSSY B1, `(.L_x_108) ;  /* 0x0000006000017945 */ /* 0x000fe80003800000 */
[----:B------:R1:W-:Y:S01]  /*3440*/  @!P2 STG.E.U8 desc[UR36][R4.64+0x48], R13 ;  /* 0x0000480d0400a986 */ /* 0x0003e2000c101124 */
[----:B------:R-:W-:Y:S05]  /*3450*/  @P3 BRA `(.L_x_109) ;  /* 0x00000000000c3947 */ /* 0x000fea0003800000 */
[----:B------:R-:W5:Y:S02]  /*3460*/  LDG.E.U8 R156, desc[UR36][R8.64+0x49] ;  /* 0x00004924089c7981 */ /* 0x000f64000c1e1100 */
[----:B-----5:R-:W-:-:S05]  /*3470*/  PRMT R12, R156, 0x8880, RZ ;  /* 0x000088809c0c7816 */ /* 0x020fca00000000ff */
[----:B------:R-:W-:-:S07]  /*3480*/  IMAD R3, R12, R155, RZ ;  /* 0x0000009b0c037224 */ /* 0x000fce00078e02ff */
.L_x_109:
[----:B------:R-:W-:Y:S05]  /*3490*/  BSYNC B1 ;  /* 0x0000000000017941 */ /* 0x000fea0003800000 */
.L_x_108:
[----:B------:R-:W-:Y:S01]  /*34a0*/  @!P3 IMAD R61, R61, R154, R3 ;  /* 0x0000009a3d3db224 */ /* 0x000fe200078e0203 */
[----:B------:R-:W-:Y:S04]  /*34b0*/  BSSY B1, `(.L_x_110) ;  /* 0x0000006000017945 */ /* 0x000fe80003800000 */
[----:B------:R0:W-:Y:S01]  /*34c0*/  @!P3 STG.E.U8 desc[UR36][R4.64+0x49], R61 ;  /* 0x0000493d0400b986 */ /* 0x0001e2000c101124 */
[----:B------:R-:W-:Y:S05]  /*34d0*/  @P4 BRA `(.L_x_111) ;  /* 0x00000000000c4947 */ /* 0x000fea0003800000 */
[----:B------:R-:W5:Y:S02]  /*34e0*/  LDG.E.U8 R156, desc[UR36][R10.64+0x48] ;  /* 0x000048240a9c7981 */ /* 0x000f64000c1e1100 */
[----:B-----5:R-:W-:-:S05]  /*34f0*/  PRMT R12, R156, 0x8880, RZ ;  /* 0x000088809c0c7816 */ /* 0x020fca00000000ff */
[----:B------:R-:W-:-:S07]  /*3500*/  IMAD R3, R12, R155, RZ ;  /* 0x0000009b0c037224 */ /* 0x000fce00078e02ff */
.L_x_111:
[----:B------:R-:W-:Y:S05]  /*3510*/  BSYNC B1 ;  /* 0x0000000000017941 */ /* 0x000fea0003800000 */
.L_x_110:
        /* <DEDUP_REMOVED lines=10> */
.L_x_113:
[----:B------:R-:W-:Y:S05]  /*35c0*/  BSYNC B1 ;  /* 0x0000000000017941 */ /* 0x000fea0003800000 */
.L_x_112:
[----:B------:R-:W-:Y:S01]  /*35d0*/  @!P2 IMAD R63, R63, R154, R3 ;  /* 0x0000009a3f3fa224 */ /* 0x000fe200078e0203 */
[----:B------:R-:W-:Y:S04]  /*35e0*/  BSSY B1, `(.L_x_114) ;  /* 0x0000006000017945 */ /* 0x000fe80003800000 */
[----:B------:R0:W-:Y:S01]  /*35f0*/  @!P2 STG.E.U8 desc[UR36][R6.64+0x49], R63 ;  /* 0x0000493f0600a986 */ /* 0x0001e2000c101124 */
[----:B------:R-:W-:Y:S05]  /*3600*/  @P3 BRA `(.L_x_115) ;  /* 0x00000000000c3947 */ /* 0x000fea0003800000 */
[----:B------:R-:W5:Y:S02]  /*3610*/  LDG.E.U8 R156, desc[UR36][R8.64+0x50] ;  /* 0x00005024089c7981 */ /* 0x000f64000c1e1100 */
[----:B-----5:R-:W-:-:S05]  /*3620*/  PRMT R12, R156, 0x8880, RZ ;  /* 0x000088809c0c7816 */ /* 0x020fca00000000ff */
[----:B------:R-:W-:-:S07]  /*3630*/  IMAD R3, R12, R155, RZ ;  /* 0x0000009b0c037224 */ /* 0x000fce00078e02ff */
.L_x_115:
[----:B------:R-:W-:Y:S05]  /*3640*/  BSYNC B1 ;  /* 0x0000000000017941 */ /* 0x000fea0003800000 */
.L_x_114:
[----:B-1----:R-:W-:Y:S01]  /*3650*/  @!P3 IMAD R13, R64, R154, R3 ;  /* 0x0000009a400db224 */ /* 0x002fe200078e0203 */
[----:B------:R-:W-:Y:S04]  /*3660*/  BSSY B1, `(.L_x_116) ;  /* 0x0000006000017945 */ /* 0x000fe80003800000 */
[----:B------:R1:W-:Y:S01]  /*3670*/  @!P3 STG.E.U8 desc[UR36][R4.64+0x50], R13 ;  /* 0x0000500d0400b986 */ /* 0x0003e2000c101124 */
[----:B------:R-:W-:Y:S05]  /*3680*/  @P4 BRA `(.L_x_117) ;  /* 0x00000000000c4947 */ /* 0x000fea0003800000 */
[----:B------:R-:W5:Y:S02]  /*3690*/  LDG.E.U8 R156, desc[UR36][R8.64+0x51] ;  /* 0x00005124089c7981 */ /* 0x000f64000c1e1100 */
[----:B-----5:R-:W-:-:S05]  /*36a0*/  PRMT R12, R156, 0x8880, RZ ;  /* 0x000088809c0c7816 */ /* 0x020fca00000000ff */
[----:B------:R-:W-:-:S07]  /*36b0*/  IMAD R3, R12, R155, RZ ;  /* 0x0000009b0c037224 */ /* 0x000fce00078e02ff */
.L_x_117:
[----:B------:R-:W-:Y:S05]  /*36c0*/  BSYNC B1 ;  /* 0x0000000000017941 */ /* 0x000fea0003800000 */
.L_x_116:
        /* <DEDUP_REMOVED lines=10> */
.L_x_119:
[----:B------:R-:W-:Y:S05]  /*3770*/  BSYNC B1 ;  /* 0x0000000000017941 */ /* 0x000fea0003800000 */
.L_x_118:
[----:B-1----:R-:W-:Y:S01]  /*3780*/  @!P2 IMAD R13, R66, R154, R3 ;  /* 0x0000009a420da224 */ /* 0x002fe200078e0203 */
[----:B------:R-:W-:Y:S04]  /*3790*/  BSSY B1, `(.L_x_120) ;  /* 0x0000006000017945 */ /* 0x000fe80003800000 */
[----:B------:R1:W-:Y:S01]  /*37a0*/  @!P2 STG.E.U8 desc[UR36][R6.64+0x50], R13 ;  /* 0x0000500d0600a986 */ /* 0x0003e2000c101124 */
[----:B------:R-:W-:Y:S05]  /*37b0*/  @P3 BRA `(.L_x_121) ;  /* 0x00000000000c3947 */ /* 0x000fea0003800000 */
[----:B------:R-:W5:Y:S02]  /*37c0*/  LDG.E.U8 R156, desc[UR36][R10.64+0x51] ;  /* 0x000051240a9c7981 */ /* 0x000f64000c1e1100 */
[----:B-----5:R-:W-:-:S05]  /*37d0*/  PRMT R12, R156, 0x8880, RZ ;  /* 0x000088809c0c7816 */ /* 0x020fca00000000ff */
[----:B------:R-:W-:-:S07]  /*37e0*/  IMAD R3, R12, R155, RZ ;  /* 0x0000009b0c037224 */ /* 0x000fce00078e02ff */
.L_x_121:
[----:B------:R-:W-:Y:S05]  /*37f0*/  BSYNC B1 ;  /* 0x0000000000017941 */ /* 0x000fea0003800000 */
.L_x_120:
[----:B------:R-:W-:Y:S01]  /*3800*/  @!P3 IMAD R67, R67, R154, R3 ;  /* 0x0000009a4343b224 */ /* 0x000fe200078e0203 */
[----:B------:R-:W-:Y:S04]  /*3810*/  BSSY B1, `(.L_x_122) ;  /* 0x0000006000017945 */ /* 0x000fe80003800000 */
[----:B------:R0:W-:Y:S01]  /*3820*/  @!P3 STG.E.U8 desc[UR36][R6.64+0x51], R67 ;  /* 0x000051430600b986 */ /* 0x0001e2000c101124 */
[----:B------:R-:W-:Y:S05]  /*3830*/  @P4 BRA `(.L_x_123) ;  /* 0x00000000000c4947 */ /* 0x000fea0003800000 */
[----:B------:R-:W5:Y:S02]  /*3840*/  LDG.E.U8 R156, desc[UR36][R8.64+0x58] ;  /* 0x00005824089c7981 */ /* 0x000f64000c1e1100 */
[----:B-----5:R-:W-:-:S05]  /*3850*/  PRMT R12, R156, 0x8880, RZ ;  /* 0x000088809c0c7816 */ /* 0x020fca00000000ff */
[----:B------:R-:W-:-:S07]  /*3860*/  IMAD R3, R12, R155, RZ ;  /* 0x0000009b0c037224 */ /* 0x000fce00078e02ff */
.L_x_123:
[----:B------:R-:W-:Y:S05]  /*3870*/  BSYNC B1 ;  /* 0x0000000000017941 */ /* 0x000fea0003800000 */
.L_x_122:
        /* <DEDUP_REMOVED lines=10> */
.L_x_125:
[----:B------:R-:W-:Y:S05]  /*3920*/  BSYNC B1 ;  /* 0x0000000000017941 */ /* 0x000fea0003800000 */
.L_x_124:
[----:B------:R-:W-:Y:S01]  /*3930*/  @!P2 IMAD R69, R69, R154, R3 ;  /* 0x0000009a4545a224 */ /* 0x000fe200078e0203 */
[----:B------:R-:W-:Y:S04]  /*3940*/  BSSY B1, `(.L_x_126) ;  /* 0x0000006000017945 */ /* 0x000fe80003800000 */
[----:B------:R0:W-:Y:S01]  /*3950*/  @!P2 STG.E.U8 desc[UR36][R4.64+0x59], R69 ;  /* 0x000059450400a986 */ /* 0x0001e2000c101124 */
[----:B------:R-:W-:Y:S05]  /*3960*/  @P3 BRA `(.L_x_127) ;  /* 0x00000000000c3947 */ /* 0x000fea0003800000 */
[----:B------:R-:W5:Y:S02]  /*3970*/  LDG.E.U8 R156, desc[UR36][R10.64+0x58] ;  /* 0x000058240a9c7981 */ /* 0x000f64000c1e1100 */
[----:B-----5:R-:W-:-:S05]  /*3980*/  PRMT R12, R156, 0x8880, RZ ;  /* 0x000088809c0c7816 */ /* 0x020fca00000000ff */
[----:B------:R-:W-:-:S07]  /*3990*/  IMAD R3, R12, R155, RZ ;  /* 0x0000009b0c037224 */ /* 0x000fce00078e02ff */
.L_x_127:
[----:B------:R-:W-:Y:S05]  /*39a0*/  BSYNC B1 ;  /* 0x0000000000017941 */ /* 0x000fea0003800000 */
.L_x_126:
[----:B-1----:R-:W-:Y:S01]  /*39b0*/  @!P3 IMAD R13, R70, R154, R3 ;  /* 0x0000009a460db224 */ /* 0x002fe200078e0203 */
[----:B------:R-:W-:Y:S04]  /*39c0*/  BSSY B1, `(.L_x_128) ;  /* 0x0000006000017945 */ /* 0x000fe80003800000 */
[----:B------:R1:W-:Y:S01]  /*39d0*/  @!P3 STG.E.U8 desc[UR36][R6.64+0x58], R13 ;  /* 0x0000580d0600b986 */ /* 0x0003e2000c101124 */
[----:B------:R-:W-:Y:S05]  /*39e0*/  @P4 BRA `(.L_x_129) ;  /* 0x00000000000c4947 */ /* 0x000fea0003800000 */
[----:B------:R-:W5:Y:S02]  /*39f0*/  LDG.E.U8 R156, desc[UR36][R10.64+0x59] ;  /* 0x000059240a9c7981 */ /* 0x000f64000c1e1100 */
[----:B-----5:R-:W-:-:S05]  /*3a00*/  PRMT R12, R156, 0x8880, RZ ;  /* 0x000088809c0c7816 */ /* 0x020fca00000000ff */
[----:B------:R-:W-:-:S07]  /*3a10*/  IMAD R3, R12, R155, RZ ;  /* 0x0000009b0c037224 */ /* 0x000fce00078e02ff */
.L_x_129:
[----:B------:R-:W-:Y:S05]  /*3a20*/  BSYNC B1 ;  /* 0x0000000000017941 */ /* 0x000fea0003800000 */
.L_x_128:
        /* <DEDUP_REMOVED lines=10> */
.L_x_131:
[----:B------:R-:W-:Y:S05]  /*3ad0*/  BSYNC B1 ;  /* 0x0000000000017941 */ /* 0x000fea0003800000 */
.L_x_130:
[----:B-1----:R-:W-:Y:S01]  /*3ae0*/  @!P2 IMAD R13, R72, R154, R3 ;  /* 0x0000009a480da224 */ /* 0x002fe200078e0203 */
[----:B------:R-:W-:Y:S04]  /*3af0*/  BSSY B1, `(.L_x_132) ;  /* 0x0000006000017945 */ /* 0x000fe80003800000 */
[----:B------:R1:W-:Y:S01]  /*3b00*/  @!P2 STG.E.U8 desc[UR36][R4.64+0x60], R13 ;  /* 0x0000600d0400a986 */ /* 0x0003e2000c101124 */
[----:B------:R-:W-:Y:S05]  /*3b10*/  @P3 BRA `(.L_x_133) ;  /* 0x00000000000c3947 */ /* 0x000fea0003800000 */
[----:B------:R-:W5:Y:S02]  /*3b20*/  LDG.E.U8 R156, desc[UR36][R8.64+0x61] ;  /* 0x00006124089c7981 */ /* 0x000f64000c1e1100 */
[----:B-----5:R-:W-:-:S05]  /*3b30*/  PRMT R12, R156, 0x8880, RZ ;  /* 0x000088809c0c7816 */ /* 0x020fca00000000ff */
[----:B------:R-:W-:-:S07]  /*3b40*/  IMAD R3, R12, R155, RZ ;  /* 0x0000009b0c037224 */ /* 0x000fce00078e02ff */
.L_x_133:
[----:B------:R-:W-:Y:S05]  /*3b50*/  BSYNC B1 ;  /* 0x0000000000017941 */ /* 0x000fea0003800000 */
.L_x_132:
[----:B------:R-:W-:Y:S01]  /*3b60*/  @!P3 IMAD R73, R73, R154, R3 ;  /* 0x0000009a4949b224 */ /* 0x000fe200078e0203 */
[----:B------:R-:W-:Y:S04]  /*3b70*/  BSSY B1, `(.L_x_134) ;  /* 0x0000006000017945 */ /* 0x000fe80003800000 */
[----:B------:R0:W-:Y:S01]  /*3b80*/  @!P3 STG.E.U8 desc[UR36][R4.64+0x61], R73 ;  /* 0x000061490400b986 */ /* 0x0001e2000c101124 */
[----:B------:R-:W-:Y:S05]  /*3b90*/  @P4 BRA `(.L_x_135) ;  /* 0x00000000000c4947 */ /* 0x000fea0003800000 */
[----:B------:R-:W5:Y:S02]  /*3ba0*/  LDG.E.U8 R156, desc[UR36][R10.64+0x60] ;  /* 0x000060240a9c7981 */ /* 0x000f64000c1e1100 */
[----:B-----5:R-:W-:-:S05]  /*3bb0*/  PRMT R12, R156, 0x8880, RZ ;  /* 0x000088809c0c7816 */ /* 0x020fca00000000ff */
[----:B------:R-:W-:-:S07]  /*3bc0*/  IMAD R3, R12, R155, RZ ;  /* 0x0000009b0c037224 */ /* 0x000fce00078e02ff */
.L_x_135:
[----:B------:R-:W-:Y:S05]  /*3bd0*/  BSYNC B1 ;  /* 0x0000000000017941 */ /* 0x000fea0003800000 */
.L_x_134:
        /* <DEDUP_REMOVED lines=10> */
.L_x_137:
[----:B------:R-:W-:Y:S05]  /*3c80*/  BSYNC B1 ;  /* 0x0000000000017941 */ /* 0x000fea0003800000 */
.L_x_136:
[----:B------:R-:W-:Y:S01]  /*3c90*/  @!P2 IMAD R75, R75, R154, R3 ;  /* 0x0000009a4b4ba224 */ /* 0x000fe200078e0203 */
[----:B------:R-:W-:Y:S04]  /*3ca0*/  BSSY B1, `(.L_x_138) ;  /* 0x0000006000017945 */ /* 0x000fe80003800000 */
[----:B------:R0:W-:Y:S01]  /*3cb0*/  @!P2 STG.E.U8 desc[UR36][R6.64+0x61], R75 ;  /* 0x0000614b0600a986 */ /* 0x0001e2000c101124 */
[----:B------:R-:W-:Y:S05]  /*3cc0*/  @P3 BRA `(.L_x_139) ;  /* 0x00000000000c3947 */ /* 0x000fea0003800000 */
[----:B------:R-:W5:Y:S02]  /*3cd0*/  LDG.E.U8 R156, desc[UR36][R8.64+0x68] ;  /* 0x00006824089c7981 */ /* 0x000f64000c1e1100 */
[----:B-----5:R-:W-:-:S05]  /*3ce0*/  PRMT R12, R156, 0x8880, RZ ;  /* 0x000088809c0c7816 */ /* 0x020fca00000000ff */
[----:B------:R-:W-:-:S07]  /*3cf0*/  IMAD R3, R12, R155, RZ ;  /* 0x0000009b0c037224 */ /* 0x000fce00078e02ff */
.L_x_139:
[----:B------:R-:W-:Y:S05]  /*3d00*/  BSYNC B1 ;  /* 0x0000000000017941 */ /* 0x000fea0003800000 */
.L_x_138:
[----:B-1----:R-:W-:Y:S01]  /*3d10*/  @!P3 IMAD R13, R76, R154, R3 ;  /* 0x0000009a4c0db224 */ /* 0x002fe200078e0203 */
[----:B------:R-:W-:Y:S04]  /*3d20*/  BSSY B1, `(.L_x_140) ;  /* 0x0000006000017945 */ /* 0x000fe80003800000 */
[----:B------:R1:W-:Y:S01]  /*3d30*/  @!P3 STG.E.U8 desc[UR36][R4.64+0x68], R13 ;  /* 0x0000680d0400b986 */ /* 0x0003e2000c101124 */
[----:B------:R-:W-:Y:S05]  /*3d40*/  @P4 BRA `(.L_x_141) ;  /* 0x00000000000c4947 */ /* 0x000fea0003800000 */
[----:B------:R-:W5:Y:S02]  /*3d50*/  LDG.E.U8 R156, desc[UR36][R8.64+0x69] ;  /* 0x00006924089c7981 */ /* 0x000f64000c1e1100 */
[----:B-----5:R-:W-:-:S05]  /*3d60*/  PRMT R12, R156, 0x8880, RZ ;  /* 0x000088809c0c7816 */ /* 0x020fca00000000ff */
[----:B------:R-:W-:-:S07]  /*3d70*/  IMAD R3, R12, R155, RZ ;  /* 0x0000009b0c037224 */ /* 0x000fce00078e02ff */
.L_x_141:
[----:B------:R-:W-:Y:S05]  /*3d80*/  BSYNC B1 ;  /* 0x0000000000017941 */ /* 0x000fea0003800000 */
.L_x_140:
        /* <DEDUP_REMOVED lines=10> */
.L_x_143:
[----:B------:R-:W-:Y:S05]  /*3e30*/  BSYNC B1 ;  /* 0x0000000000017941 */ /* 0x000fea0003800000 */
.L_x_142:
[----:B-1----:R-:W-:Y:S01]  /*3e40*/  @!P2 IMAD R13, R78, R154, R3 ;  /* 0x0000009a4e0da224 */ /* 0x002fe200078e0203 */
[----:B------:R-:W-:Y:S04]  /*3e50*/  BSSY B1, `(.L_x_144) ;  /* 0x0000006000017945 */ /* 0x000fe80003800000 */
[----:B------:R1:W-:Y:S01]  /*3e60*/  @!P2 STG.E.U8 desc[UR36][R6.64+0x68], R13 ;  /* 0x0000680d0600a986 */ /* 0x0003e2000c101124 */
[----:B------:R-:W-:Y:S05]  /*3e70*/  @P3 BRA `(.L_x_145) ;  /* 0x00000000000c3947 */ /* 0x000fea0003800000 */
[----:B------:R-:W5:Y:S02]  /*3e80*/  LDG.E.U8 R156, desc[UR36][R10.64+0x69] ;  /* 0x000069240a9c7981 */ /* 0x000f64000c1e1100 */
[----:B-----5:R-:W-:-:S05]  /*3e90*/  PRMT R12, R156, 0x8880, RZ ;  /* 0x000088809c0c7816 */ /* 0x020fca00000000ff */
[----:B------:R-:W-:-:S07]  /*3ea0*/  IMAD R3, R12, R155, RZ ;  /* 0x0000009b0c037224 */ /* 0x000fce00078e02ff */
.L_x_145:
[----:B------:R-:W-:Y:S05]  /*3eb0*/  BSYNC B1 ;  /* 0x0000000000017941 */ /* 0x000fea0003800000 */
.L_x_144:
[----:B------:R-:W-:Y:S01]  /*3ec0*/  @!P3 IMAD R79, R79, R154, R3 ;  /* 0x0000009a4f4fb224 */ /* 0x000fe200078e0203 */
[----:B------:R-:W-:Y:S04]  /*3ed0*/  BSSY B1, `(.L_x_146) ;  /* 0x0000006000017945 */ /* 0x000fe80003800000 */
[----:B------:R0:W-:Y:S01]  /*3ee0*/  @!P3 STG.E.U8 desc[UR36][R6.64+0x69], R79 ;  /* 0x0000694f0600b986 */ /* 0x0001e2000c101124 */
[----:B------:R-:W-:Y:S05]  /*3ef0*/  @P4 BRA `(.L_x_147) ;  /* 0x00000000000c4947 */ /* 0x000fea0003800000 */
[----:B------:R-:W5:Y:S02]  /*3f00*/  LDG.E.U8 R156, desc[UR36][R8.64+0x70] ;  /* 0x00007024089c7981 */ /* 0x000f64000c1e1100 */
[----:B-----5:R-:W-:-:S05]  /*3f10*/  PRMT R12, R156, 0x8880, RZ ;  /* 0x000088809c0c7816 */ /* 0x020fca00000000ff */
[----:B------:R-:W-:-:S07]  /*3f20*/  IMAD R3, R12, R155, RZ ;  /* 0x0000009b0c037224 */ /* 0x000fce00078e02ff */
.L_x_147:
[----:B------:R-:W-:Y:S05]  /*3f30*/  BSYNC B1 ;  /* 0x0000000000017941 */ /* 0x000fea0003800000 */
.L_x_146:
        /* <DEDUP_REMOVED lines=10> */
.L_x_149:
[----:B------:R-:W-:Y:S05]  /*3fe0*/  BSYNC B1 ;  /* 0x0000000000017941 */ /* 0x000fea0003800000 */
.L_x_148:
[----:B------:R-:W-:Y:S01]  /*3ff0*/  @!P2 IMAD R81, R81, R154, R3 ;  /* 0x0000009a5151a224 */ /* 0x000fe200078e0203 */
[----:B------:R-:W-:Y:S04]  /*4000*/  BSSY B1, `(.L_x_150) ;  /* 0x0000006000017945 */ /* 0x000fe80003800000 */
[----:B------:R0:W-:Y:S01]  /*4010*/  @!P2 STG.E.U8 desc[UR36][R4.64+0x71], R81 ;  /* 0x000071510400a986 */ /* 0x0001e2000c101124 */
[----:B------:R-:W-:Y:S05]  /*4020*/  @P3 BRA `(.L_x_151) ;  /* 0x00000000000c3947 */ /* 0x000fea0003800000 */
[----:B------:R-:W5:Y:S02]  /*4030*/  LDG.E.U8 R156, desc[UR36][R10.64+0x70] ;  /* 0x000070240a9c7981 */ /* 0x000f64000c1e1100 */
[----:B-----5:R-:W-:-:S05]  /*4040*/  PRMT R12, R156, 0x8880, RZ ;  /* 0x000088809c0c7816 */ /* 0x020fca00000000ff */
[----:B------:R-:W-:-:S07]  /*4050*/  IMAD R3, R12, R155, RZ ;  /* 0x0000009b0c037224 */ /* 0x000fce00078e02ff */
.L_x_151:
[----:B------:R-:W-:Y:S05]  /*4060*/  BSYNC B1 ;  /* 0x0000000000017941 */ /* 0x000fea0003800000 */
.L_x_150:
[----:B-1----:R-:W-:Y:S01]  /*4070*/  @!P3 IMAD R13, R82, R154, R3 ;  /* 0x0000009a520db224 */ /* 0x002fe200078e0203 */
[----:B------:R-:W-:Y:S04]  /*4080*/  BSSY B1, `(.L_x_152) ;  /* 0x0000006000017945 */ /* 0x000fe80003800000 */
[----:B------:R1:W-:Y:S01]  /*4090*/  @!P3 STG.E.U8 desc[UR36][R6.64+0x70], R13 ;  /* 0x0000700d0600b986 */ /* 0x0003e2000c101124 */
[----:B------:R-:W-:Y:S05]  /*40a0*/  @P4 BRA `(.L_x_153) ;  /* 0x00000000000c4947 */ /* 0x000fea0003800000 */
[----:B------:R-:W5:Y:S02]  /*40b0*/  LDG.E.U8 R156, desc[UR36][R10.64+0x71] ;  /* 0x000071240a9c7981 */ /* 0x000f64000c1e1100 */
[----:B-----5:R-:W-:-:S05]  /*40c0*/  PRMT R12, R156, 0x8880, RZ ;  /* 0x000088809c0c7816 */ /* 0x020fca00000000ff */
[----:B------:R-:W-:-:S07]  /*40d0*/  IMAD R3, R12, R155, RZ ;  /* 0x0000009b0c037224 */ /* 0x000fce00078e02ff */
.L_x_153:
[----:B------:R-:W-:Y:S05]  /*40e0*/  BSYNC B1 ;  /* 0x0000000000017941 */ /* 0x000fea0003800000 */
.L_x_152:
        /* <DEDUP_REMOVED lines=10> */
.L_x_155:
[----:B------:R-:W-:Y:S05]  /*4190*/  BSYNC B1 ;  /* 0x0000000000017941 */ /* 0x000fea0003800000 */
.L_x_154:
[----:B-1----:R-:W-:Y:S01]  /*41a0*/  @!P2 IMAD R13, R84, R154, R3 ;  /* 0x0000009a540da224 */ /* 0x002fe200078e0203 */
[----:B------:R-:W-:Y:S04]  /*41b0*/  BSSY B1, `(.L_x_156) ;  /* 0x0000006000017945 */ /* 0x000fe80003800000 */
[----:B------:R1:W-:Y:S01]  /*41c0*/  @!P2 STG.E.U8 desc[UR36][R4.64+0x78], R13 ;  /* 0x0000780d0400a986 */ /* 0x0003e2000c101124 */
[----:B------:R-:W-:Y:S05]  /*41d0*/  @P3 BRA `(.L_x_157) ;  /* 0x00000000000c3947 */ /* 0x000fea0003800000 */
[----:B------:R-:W5:Y:S02]  /*41e0*/  LDG.E.U8 R156, desc[UR36][R8.64+0x79] ;  /* 0x00007924089c7981 */ /* 0x000f64000c1e1100 */
[----:B-----5:R-:W-:-:S05]  /*41f0*/  PRMT R12, R156, 0x8880, RZ ;  /* 0x000088809c0c7816 */ /* 0x020fca00000000ff */
[----:B------:R-:W-:-:S07]  /*4200*/  IMAD R3, R12, R155, RZ ;  /* 0x0000009b0c037224 */ /* 0x000fce00078e02ff */
.L_x_157:
[----:B------:R-:W-:Y:S05]  /*4210*/  BSYNC B1 ;  /* 0x0000000000017941 */ /* 0x000fea0003800000 */
.L_x_156:
[----:B------:R-:W-:Y:S01]  /*4220*/  @!P3 IMAD R85, R85, R154, R3 ;  /* 0x0000009a5555b224 */ /* 0x000fe200078e0203 */
[----:B------:R-:W-:Y:S04]  /*4230*/  BSSY B1, `(.L_x_158) ;  /* 0x0000006000017945 */ /* 0x000fe80003800000 */
[----:B------:R0:W-:Y:S01]  /*4240*/  @!P3 STG.E.U8 desc[UR36][R4.64+0x79], R85 ;  /* 0x000079550400b986 */ /* 0x0001e2000c101124 */
[----:B------:R-:W-:Y:S05]  /*4250*/  @P4 BRA `(.L_x_159) ;  /* 0x00000000000c4947 */ /* 0x000fea0003800000 */
[----:B------:R-:W5:Y:S02]  /*4260*/  LDG.E.U8 R156, desc[UR36][R10.64+0x78] ;  /* 0x000078240a9c7981 */ /* 0x000f64000c1e1100 */
[----:B-----5:R-:W-:-:S05]  /*4270*/  PRMT R12, R156, 0x8880, RZ ;  /* 0x000088809c0c7816 */ /* 0x020fca00000000ff */
[----:B------:R-:W-:-:S07]  /*4280*/  IMAD R3, R12, R155, RZ ;  /* 0x0000009b0c037224 */ /* 0x000fce00078e02ff */
.L_x_159:
[----:B------:R-:W-:Y:S05]  /*4290*/  BSYNC B1 ;  /* 0x0000000000017941 */ /* 0x000fea0003800000 */
.L_x_158:
        /* <DEDUP_REMOVED lines=10> */
.L_x_161:
[----:B------:R-:W-:Y:S05]  /*4340*/  BSYNC B1 ;  /* 0x0000000000017941 */ /* 0x000fea0003800000 */
.L_x_160:
[----:B------:R-:W-:Y:S01]  /*4350*/  @!P2 IMAD R87, R87, R154, R3 ;  /* 0x0000009a5757a224 */ /* 0x000fe200078e0203 */
[----:B------:R-:W-:Y:S04]  /*4360*/  BSSY B1, `(.L_x_162) ;  /* 0x0000006000017945 */ /* 0x000fe80003800000 */
[----:B------:R0:W-:Y:S01]  /*4370*/  @!P2 STG.E.U8 desc[UR36][R6.64+0x79], R87 ;  /* 0x000079570600a986 */ /* 0x0001e2000c101124 */
[----:B------:R-:W-:Y:S05]  /*4380*/  @P3 BRA `(.L_x_163) ;  /* 0x00000000000c3947 */ /* 0x000fea0003800000 */
[----:B------:R-:W5:Y:S02]  /*4390*/  LDG.E.U8 R156, desc[UR36][R8.64+0x80] ;  /* 0x00008024089c7981 */ /* 0x000f64000c1e1100 */
[----:B-----5:R-:W-:-:S05]  /*43a0*/  PRMT R12, R156, 0x8880, RZ ;  /* 0x000088809c0c7816 */ /* 0x020fca00000000ff */
[----:B------:R-:W-:-:S07]  /*43b0*/  IMAD R3, R12, R155, RZ ;  /* 0x0000009b0c037224 */ /* 0x000fce00078e02ff */
.L_x_163:
[----:B------:R-:W-:Y:S05]  /*43c0*/  BSYNC B1 ;  /* 0x0000000000017941 */ /* 0x000fea0003800000 */
.L_x_162:
[----:B-1----:R-:W-:Y:S01]  /*43d0*/  @!P3 IMAD R13, R88, R154, R3 ;  /* 0x0000009a580db224 */ /* 0x002fe200078e0203 */
[----:B------:R-:W-:Y:S04]  /*43e0*/  BSSY B1, `(.L_x_164) ;  /* 0x0000006000017945 */ /* 0x000fe80003800000 */
[----:B------:R1:W-:Y:S01]  /*43f0*/  @!P3 STG.E.U8 desc[UR36][R4.64+0x80], R13 ;  /* 0x0000800d0400b986 */ /* 0x0003e2000c101124 */
[----:B------:R-:W-:Y:S05]  /*4400*/  @P4 BRA `(.L_x_165) ;  /* 0x00000000000c4947 */ /* 0x000fea0003800000 */
[----:B------:R-:W5:Y:S02]  /*4410*/  LDG.E.U8 R156, desc[UR36][R8.64+0x81] ;  /* 0x00008124089c7981 */ /* 0x000f64000c1e1100 */
[----:B-----5:R-:W-:-:S05]  /*4420*/  PRMT R12, R156, 0x8880, RZ ;  /* 0x000088809c0c7816 */ /* 0x020fca00000000ff */
[----:B------:R-:W-:-:S07]  /*4430*/  IMAD R3, R12, R155, RZ ;  /* 0x0000009b0c037224 */ /* 0x000fce00078e02ff */
.L_x_165:
[----:B------:R-:W-:Y:S05]  /*4440*/  BSYNC B1 ;  /* 0x0000000000017941 */ /* 0x000fea0003800000 */
.L_x_164:
        /* <DEDUP_REMOVED lines=10> */
.L_x_167:
[----:B------:R-:W-:Y:S05]  /*44f0*/  BSYNC B1 ;  /* 0x0000000000017941 */ /* 0x000fea0003800000 */
.L_x_166:
[----:B-1----:R-:W-:Y:S01]  /*4500*/  @!P2 IMAD R13, R90, R154, R3 ;  /* 0x0000009a5a0da224 */ /* 0x002fe200078e0203 */
[----:B------:R-:W-:Y:S04]  /*4510*/  BSSY B1, `(.L_x_168) ;  /* 0x0000006000017945 */ /* 0x000fe80003800000 */
[----:B------:R1:W-:Y:S01]  /*4520*/  @!P2 STG.E.U8 desc[UR36][R6.64+0x80], R13 ;  /* 0x0000800d0600a986 */ /* 0x0003e2000c101124 */
[----:B------:R-:W-:Y:S05]  /*4530*/  @P3 BRA `(.L_x_169) ;  /* 0x00000000000c3947 */ /* 0x000fea0003800000 */
[----:B------:R-:W5:Y:S02]  /*4540*/  LDG.E.U8 R156, desc[UR36][R10.64+0x81] ;  /* 0x000081240a9c7981 */ /* 0x000f64000c1e1100 */
[----:B-----5:R-:W-:-:S05]  /*4550*/  PRMT R12, R156, 0x8880, RZ ;  /* 0x000088809c0c7816 */ /* 0x020fca00000000ff */
[----:B------:R-:W-:-:S07]  /*4560*/  IMAD R3, R12, R155, RZ ;  /* 0x0000009b0c037224 */ /* 0x000fce00078e02ff */
.L_x_169:
[----:B------:R-:W-:Y:S05]  /*4570*/  BSYNC B1 ;  /* 0x0000000000017941 */ /* 0x000fea0003800000 */
.L_x_168:
[----:B------:R-:W-:Y:S01]  /*4580*/  @!P3 IMAD R91, R91, R154, R3 ;  /* 0x0000009a5b5bb224 */ /* 0x000fe200078e0203 */
[----:B------:R-:W-:Y:S04]  /*4590*/  BSSY B1, `(.L_x_170) ;  /* 0x0000006000017945 */ /* 0x000fe80003800000 */
[----:B------:R0:W-:Y:S01]  /*45a0*/  @!P3 STG.E.U8 desc[UR36][R6.64+0x81], R91 ;  /* 0x0000815b0600b986 */ /* 0x0001e2000c101124 */
[----:B------:R-:W-:Y:S05]  /*45b0*/  @P4 BRA `(.L_x_171) ;  /* 0x00000000000c4947 */ /* 0x000fea0003800000 */
[----:B------:R-:W5:Y:S02]  /*45c0*/  LDG.E.U8 R156, desc[UR36][R8.64+0x88] ;  /* 0x00008824089c7981 */ /* 0x000f64000c1e1100 */
[----:B-----5:R-:W-:-:S05]  /*45d0*/  PRMT R12, R156, 0x8880, RZ ;  /* 0x000088809c0c7816 */ /* 0x020fca00000000ff */
[----:B------:R-:W-:-:S07]  /*45e0*/  IMAD R3, R12, R155, RZ ;  /* 0x0000009b0c037224 */ /* 0x000fce00078e02ff */
.L_x_171:
[----:B------:R-:W-:Y:S05]  /*45f0*/  BSYNC B1 ;  /* 0x0000000000017941 */ /* 0x000fea0003800000 */
.L_x_170:
        /* <DEDUP_REMOVED lines=10> */
.L_x_173:
[----:B------:R-:W-:Y:S05]  /*46a0*/  BSYNC B1 ;  /* 0x0000000000017941 */ /* 0x000fea0003800000 */
.L_x_172:
[----:B------:R-:W-:Y:S01]  /*46b0*/  @!P2 IMAD R93, R93, R154, R3 ;  /* 0x0000009a5d5da224 */ /* 0x000fe200078e0203 */
[----:B------:R-:W-:Y:S04]  /*46c0*/  BSSY B1, `(.L_x_174) ;  /* 0x0000006000017945 */ /* 0x000fe80003800000 */
[----:B------:R0:W-:Y:S01]  /*46d0*/  @!P2 STG.E.U8 desc[UR36][R4.64+0x89], R93 ;  /* 0x0000895d0400a986 */ /* 0x0001e2000c101124 */
[----:B------:R-:W-:Y:S05]  /*46e0*/  @P3 BRA `(.L_x_175) ;  /* 0x00000000000c3947 */ /* 0x000fea0003800000 */
[----:B------:R-:W5:Y:S02]  /*46f0*/  LDG.E.U8 R156, desc[UR36][R10.64+0x88] ;  /* 0x000088240a9c7981 */ /* 0x000f64000c1e1100 */
[----:B-----5:R-:W-:-:S05]  /*4700*/  PRMT R12, R156, 0x8880, RZ ;  /* 0x000088809c0c7816 */ /* 0x020fca00000000ff */
[----:B------:R-:W-:-:S07]  /*4710*/  IMAD R3, R12, R155, RZ ;  /* 0x0000009b0c037224 */ /* 0x000fce00078e02ff */
.L_x_175:
[----:B------:R-:W-:Y:S05]  /*4720*/  BSYNC B1 ;  /* 0x0000000000017941 */ /* 0x000fea0003800000 */
.L_x_174:
[----:B-1----:R-:W-:Y:S01]  /*4730*/  @!P3 IMAD R13, R94, R154, R3 ;  /* 0x0000009a5e0db224 */ /* 0x002fe200078e0203 */
[----:B------:R-:W-:Y:S04]  /*4740*/  BSSY B1, `(.L_x_176) ;  /* 0x0000006000017945 */ /* 0x000fe80003800000 */
[----:B------:R1:W-:Y:S01]  /*4750*/  @!P3 STG.E.U8 desc[UR36][R6.64+0x88], R13 ;  /* 0x0000880d0600b986 */ /* 0x0003e2000c101124 */
[----:B------:R-:W-:Y:S05]  /*4760*/  @P4 BRA `(.L_x_177) ;  /* 0x00000000000c4947 */ /* 0x000fea0003800000 */
[----:B------:R-:W5:Y:S02]  /*4770*/  LDG.E.U8 R156, desc[UR36][R10.64+0x89] ;  /* 0x000089240a9c7981 */ /* 0x000f64000c1e1100 */
[----:B-----5:R-:W-:-:S05]  /*4780*/  PRMT R12, R156, 0x8880, RZ ;  /* 0x000088809c0c7816 */ /* 0x020fca00000000ff */
[----:B------:R-:W-:-:S07]  /*4790*/  IMAD R3, R12, R155, RZ ;  /* 0x0000009b0c037224 */ /* 0x000fce00078e02ff */
.L_x_177:
[----:B------:R-:W-:Y:S05]  /*47a0*/  BSYNC B1 ;  /* 0x0000000000017941 */ /* 0x000fea0003800000 */
.L_x_176:
        /* <DEDUP_REMOVED lines=10> */
.L_x_179:
[----:B------:R-:W-:Y:S05]  /*4850*/  BSYNC B1 ;  /* 0x0000000000017941 */ /* 0x000fea0003800000 */
.L_x_178:
[----:B-1----:R-:W-:Y:S01]  /*4860*/  @!P2 IMAD R13, R96, R154, R3 ;  /* 0x0000009a600da224 */ /* 0x002fe200078e0203 */
[----:B------:R-:W-:Y:S04]  /*4870*/  BSSY B1, `(.L_x_180) ;  /* 0x0000006000017945 */ /* 0x000fe80003800000 */
[----:B------:R1:W-:Y:S01]  /*4880*/  @!P2 STG.E.U8 desc[UR36][R4.64+0x90], R13 ;  /* 0x0000900d0400a986 */ /* 0x0003e2000c101124 */
[----:B------:R-:W-:Y:S05]  /*4890*/  @P3 BRA `(.L_x_181) ;  /* 0x00000000000c3947 */ /* 0x000fea0003800000 */
[----:B------:R-:W5:Y:S02]  /*48a0*/  LDG.E.U8 R156, desc[UR36][R8.64+0x91] ;  /* 0x00009124089c7981 */ /* 0x000f64000c1e1100 */
[----:B-----5:R-:W-:-:S05]  /*48b0*/  PRMT R12, R156, 0x8880, RZ ;  /* 0x000088809c0c7816 */ /* 0x020fca00000000ff */
[----:B------:R-:W-:-:S07]  /*48c0*/  IMAD R3, R12, R155, RZ ;  /* 0x0000009b0c037224 */ /* 0x000fce00078e02ff */
.L_x_181:
[----:B------:R-:W-:Y:S05]  /*48d0*/  BSYNC B1 ;  /* 0x0000000000017941 */ /* 0x000fea0003800000 */
.L_x_180:
[----:B------:R-:W-:Y:S01]  /*48e0*/  @!P3 IMAD R97, R97, R154, R3 ;  /* 0x0000009a6161b224 */ /* 0x000fe200078e0203 */
[----:B------:R-:W-:Y:S04]  /*48f0*/  BSSY B1, `(.L_x_182) ;  /* 0x0000006000017945 */ /* 0x000fe80003800000 */
[----:B------:R0:W-:Y:S01]  /*4900*/  @!P3 STG.E.U8 desc[UR36][R4.64+0x91], R97 ;  /* 0x000091610400b986 */ /* 0x0001e2000c101124 */
[----:B------:R-:W-:Y:S05]  /*4910*/  @P4 BRA `(.L_x_183) ;  /* 0x00000000000c4947 */ /* 0x000fea0003800000 */
[----:B------:R-:W5:Y:S02]  /*4920*/  LDG.E.U8 R156, desc[UR36][R10.64+0x90] ;  /* 0x000090240a9c7981 */ /* 0x000f64000c1e1100 */
[----:B-----5:R-:W-:-:S05]  /*4930*/  PRMT R12, R156, 0x8880, RZ ;  /* 0x000088809c0c7816 */ /* 0x020fca00000000ff */
[----:B------:R-:W-:-:S07]  /*4940*/  IMAD R3, R12, R155, RZ ;  /* 0x0000009b0c037224 */ /* 0x000fce00078e02ff */
.L_x_183:
[----:B------:R-:W-:Y:S05]  /*4950*/  BSYNC B1 ;  /* 0x0000000000017941 */ /* 0x000fea0003800000 */
.L_x_182:
        /* <DEDUP_REMOVED lines=10> */
.L_x_185:
[----:B------:R-:W-:Y:S05]  /*4a00*/  BSYNC B1 ;  /* 0x0000000000017941 */ /* 0x000fea0003800000 */
.L_x_184:
[----:B------:R-:W-:Y:S01]  /*4a10*/  @!P2 IMAD R99, R99, R154, R3 ;  /* 0x0000009a6363a224 */ /* 0x000fe200078e0203 */
[----:B------:R-:W-:Y:S04]  /*4a20*/  BSSY B1, `(.L_x_186) ;  /* 0x0000006000017945 */ /* 0x000fe80003800000 */
[----:B------:R0:W-:Y:S01]  /*4a30*/  @!P2 STG.E.U8 desc[UR36][R6.64+0x91], R99 ;  /* 0x000091630600a986 */ /* 0x0001e2000c101124 */
[----:B------:R-:W-:Y:S05]  /*4a40*/  @P3 BRA `(.L_x_187) ;  /* 0x00000000000c3947 */ /* 0x000fea0003800000 */
[----:B------:R-:W5:Y:S02]  /*4a50*/  LDG.E.U8 R156, desc[UR36][R8.64+0x98] ;  /* 0x00009824089c7981 */ /* 0x000f64000c1e1100 */
[----:B-----5:R-:W-:-:S05]  /*4a60*/  PRMT R12, R156, 0x8880, RZ ;  /* 0x000088809c0c7816 */ /* 0x020fca00000000ff */
[----:B------:R-:W-:-:S07]  /*4a70*/  IMAD R3, R12, R155, RZ ;  /* 0x0000009b0c037224 */ /* 0x000fce00078e02ff */
.L_x_187:
[----:B------:R-:W-:Y:S05]  /*4a80*/  BSYNC B1 ;  /* 0x0000000000017941 */ /* 0x000fea0003800000 */
.L_x_186:
[----:B-1----:R-:W-:Y:S01]  /*4a90*/  @!P3 IMAD R13, R100, R154, R3 ;  /* 0x0000009a640db224 */ /* 0x002fe200078e0203 */
[----:B------:R-:W-:Y:S04]  /*4aa0*/  BSSY B1, `(.L_x_188) ;  /* 0x0000006000017945 */ /* 0x000fe80003800000 */
[----:B------:R1:W-:Y:S01]  /*4ab0*/  @!P3 STG.E.U8 desc[UR36][R4.64+0x98], R13 ;  /* 0x0000980d0400b986 */ /* 0x0003e2000c101124 */
[----:B------:R-:W-:Y:S05]  /*4ac0*/  @P4 BRA `(.L_x_189) ;  /* 0x00000000000c4947 */ /* 0x000fea0003800000 */
[----:B------:R-:W5:Y:S02]  /*4ad0*/  LDG.E.U8 R156, desc[UR36][R8.64+0x99] ;  /* 0x00009924089c7981 */ /* 0x000f64000c1e1100 */
[----:B-----5:R-:W-:-:S05]  /*4ae0*/  PRMT R12, R156, 0x8880, RZ ;  /* 0x000088809c0c7816 */ /* 0x020fca00000000ff */
[----:B------:R-:W-:-:S07]  /*4af0*/  IMAD R3, R12, R155, RZ ;  /* 0x0000009b0c037224 */ /* 0x000fce00078e02ff */
.L_x_189:
[----:B------:R-:W-:Y:S05]  /*4b00*/  BSYNC B1 ;  /* 0x0000000000017941 */ /* 0x000fea0003800000 */
.L_x_188:
        /* <DEDUP_REMOVED lines=10> */
.L_x_191:
[----:B------:R-:W-:Y:S05]  /*4bb0*/  BSYNC B1 ;  /* 0x0000000000017941 */ /* 0x000fea0003800000 */
.L_x_190:
[----:B-1----:R-:W-:Y:S01]  /*4bc0*/  @!P2 IMAD R13, R102, R154, R3 ;  /* 0x0000009a660da224 */ /* 0x002fe200078e0203 */
[----:B------:R-:W-:Y:S04]  /*4bd0*/  BSSY B1, `(.L_x_192) ;  /* 0x0000006000017945 */ /* 0x000fe80003800000 */
[----:B------:R1:W-:Y:S01]  /*4be0*/  @!P2 STG.E.U8 desc[UR36][R6.64+0x98], R13 ;  /* 0x0000980d0600a986 */ /* 0x0003e2000c101124 */
[----:B------:R-:W-:Y:S05]  /*4bf0*/  @P3 BRA `(.L_x_193) ;  /* 0x00000000000c3947 */ /* 0x000fea0003800000 */
[----:B------:R-:W5:Y:S02]  /*4c00*/  LDG.E.U8 R156, desc[UR36][R10.64+0x99] ;  /* 0x000099240a9c7981 */ /* 0x000f64000c1e1100 */
[----:B-----5:R-:W-:-:S05]  /*4c10*/  PRMT R12, R156, 0x8880, RZ ;  /* 0x000088809c0c7816 */ /* 0x020fca00000000ff */
[----:B------:R-:W-:-:S07]  /*4c20*/  IMAD R3, R12, R155, RZ ;  /* 0x0000009b0c037224 */ /* 0x000fce00078e02ff */
.L_x_193:
[----:B------:R-:W-:Y:S05]  /*4c30*/  BSYNC B1 ;  /* 0x0000000000017941 */ /* 0x000fea0003800000 */
.L_x_192:
[----:B------:R-:W-:Y:S01]  /*4c40*/  @!P3 IMAD R103, R103, R154, R3 ;  /* 0x0000009a6767b224 */ /* 0x000fe200078e0203 */
[----:B------:R-:W-:Y:S04]  /*4c50*/  BSSY B1, `(.L_x_194) ;  /* 0x0000006000017945 */ /* 0x000fe80003800000 */
[----:B------:R0:W-:Y:S01]  /*4c60*/  @!P3 STG.E.U8 desc[UR36][R6.64+0x99], R103 ;  /* 0x000099670600b986 */ /* 0x0001e2000c101124 */
[----:B------:R-:W-:Y:S05]  /*4c70*/  @P4 BRA `(.L_x_195) ;  /* 0x00000000000c4947 */ /* 0x000fea0003800000 */
[----:B------:R-:W5:Y:S02]  /*4c80*/  LDG.E.U8 R156, desc[UR36][R8.64+0xa0] ;  /* 0x0000a024089c7981 */ /* 0x000f64000c1e1100 */
[----:B-----5:R-:W-:-:S05]  /*4c90*/  PRMT R12, R156, 0x8880, RZ ;  /* 0x000088809c0c7816 */ /* 0x020fca00000000ff */
[----:B------:R-:W-:-:S07]  /*4ca0*/  IMAD R3, R12, R155, RZ ;  /* 0x0000009b0c037224 */ /* 0x000fce00078e02ff */
.L_x_195:
[----:B------:R-:W-:Y:S05]  /*4cb0*/  BSYNC B1 ;  /* 0x0000000000017941 */ /* 0x000fea0003800000 */
.L_x_194:
        /* <DEDUP_REMOVED lines=10> */
.L_x_197:
[----:B------:R-:W-:Y:S05]  /*4d60*/  BSYNC B1 ;  /* 0x0000000000017941 */ /* 0x000fea0003800000 */
.L_x_196:
[----:B------:R-:W-:Y:S01]  /*4d70*/  @!P2 IMAD R105, R105, R154, R3 ;  /* 0x0000009a6969a224 */ /* 0x000fe200078e0203 */
[----:B------:R-:W-:Y:S04]  /*4d80*/  BSSY B1, `(.L_x_198) ;  /* 0x0000006000017945 */ /* 0x000fe80003800000 */
[----:B------:R0:W-:Y:S01]  /*4d90*/  @!P2 STG.E.U8 desc[UR36][R4.64+0xa1], R105 ;  /* 0x0000a1690400a986 */ /* 0x0001e2000c101124 */
[----:B------:R-:W-:Y:S05]  /*4da0*/  @P3 BRA `(.L_x_199) ;  /* 0x00000000000c3947 */ /* 0x000fea0003800000 */
[----:B------:R-:W5:Y:S02]  /*4db0*/  LDG.E.U8 R156, desc[UR36][R10.64+0xa0] ;  /* 0x0000a0240a9c7981 */ /* 0x000f64000c1e1100 */
[----:B-----5:R-:W-:-:S05]  /*4dc0*/  PRMT R12, R156, 0x8880, RZ ;  /* 0x000088809c0c7816 */ /* 0x020fca00000000ff */
[----:B------:R-:W-:-:S07]  /*4dd0*/  IMAD R3, R12, R155, RZ ;  /* 0x0000009b0c037224 */ /* 0x000fce00078e02ff */
.L_x_199:
[----:B------:R-:W-:Y:S05]  /*4de0*/  BSYNC B1 ;  /* 0x0000000000017941 */ /* 0x000fea0003800000 */
.L_x_198:
[----:B-1----:R-:W-:Y:S01]  /*4df0*/  @!P3 IMAD R13, R106, R154, R3 ;  /* 0x0000009a6a0db224 */ /* 0x002fe200078e0203 */
[----:B------:R-:W-:Y:S04]  /*4e00*/  BSSY B1, `(.L_x_200) ;  /* 0x0000006000017945 */ /* 0x000fe80003800000 */
[----:B------:R1:W-:Y:S01]  /*4e10*/  @!P3 STG.E.U8 desc[UR36][R6.64+0xa0], R13 ;  /* 0x0000a00d0600b986 */ /* 0x0003e2000c101124 */
[----:B------:R-:W-:Y:S05]  /*4e20*/  @P4 BRA `(.L_x_201) ;  /* 0x00000000000c4947 */ /* 0x000fea0003800000 */
[----:B------:R-:W5:Y:S02]  /*4e30*/  LDG.E.U8 R156, desc[UR36][R10.64+0xa1] ;  /* 0x0000a1240a9c7981 */ /* 0x000f64000c1e1100 */
[----:B-----5:R-:W-:-:S05]  /*4e40*/  PRMT R12, R156, 0x8880, RZ ;  /* 0x000088809c0c7816 */ /* 0x020fca00000000ff */
[----:B------:R-:W-:-:S07]  /*4e50*/  IMAD R3, R12, R155, RZ ;  /* 0x0000009b0c037224 */ /* 0x000fce00078e02ff */
.L_x_201:
[----:B------:R-:W-:Y:S05]  /*4e60*/  BSYNC B1 ;  /* 0x0000000000017941 */ /* 0x000fea0003800000 */
.L_x_200:
        /* <DEDUP_REMOVED lines=10> */
.L_x_203:
[----:B------:R-:W-:Y:S05]  /*4f10*/  BSYNC B1 ;  /* 0x0000000000017941 */ /* 0x000fea0003800000 */
.L_x_202:
[----:B-1----:R-:W-:Y:S01]  /*4f20*/  @!P2 IMAD R13, R108, R154, R3 ;  /* 0x0000009a6c0da224 */ /* 0x002fe200078e0203 */
[----:B------:R-:W-:Y:S04]  /*4f30*/  BSSY B1, `(.L_x_204) ;  /* 0x0000006000017945 */ /* 0x000fe80003800000 */
[----:B------:R1:W-:Y:S01]  /*4f40*/  @!P2 STG.E.U8 desc[UR36][R4.64+0xa8], R13 ;  /* 0x0000a80d0400a986 */ /* 0x0003e2000c101124 */
[----:B------:R-:W-:Y:S05]  /*4f50*/  @P3 BRA `(.L_x_205) ;  /* 0x00000000000c3947 */ /* 0x000fea0003800000 */
[----:B------:R-:W5:Y:S02]  /*4f60*/  LDG.E.U8 R156, desc[UR36][R8.64+0xa9] ;  /* 0x0000a924089c7981 */ /* 0x000f64000c1e1100 */
[----:B-----5:R-:W-:-:S05]  /*4f70*/  PRMT R12, R156, 0x8880, RZ ;  /* 0x000088809c0c7816 */ /* 0x020fca00000000ff */
[----:B------:R-:W-:-:S07]  /*4f80*/  IMAD R3, R12, R155, RZ ;  /* 0x0000009b0c037224 */ /* 0x000fce00078e02ff */
.L_x_205:
[----:B------:R-:W-:Y:S05]  /*4f90*/  BSYNC B1 ;  /* 0x0000000000017941 */ /* 0x000fea0003800000 */
.L_x_204:
[----:B------:R-:W-:Y:S01]  /*4fa0*/  @!P3 IMAD R109, R109, R154, R3 ;  /* 0x0000009a6d6db224 */ /* 0x000fe200078e0203 */
[----:B------:R-:W-:Y:S04]  /*4fb0*/  BSSY B1, `(.L_x_206) ;  /* 0x0000006000017945 */ /* 0x000fe80003800000 */
[----:B------:R0:W-:Y:S01]  /*4fc0*/  @!P3 STG.E.U8 desc[UR36][R4.64+0xa9], R109 ;  /* 0x0000a96d0400b986 */ /* 0x0001e2000c101124 */
[----:B------:R-:W-:Y:S05]  /*4fd0*/  @P4 BRA `(.L_x_207) ;  /* 0x00000000000c4947 */ /* 0x000fea0003800000 */
[----:B------:R-:W5:Y:S02]  /*4fe0*/  LDG.E.U8 R156, desc[UR36][R10.64+0xa8] ;  /* 0x0000a8240a9c7981 */ /* 0x000f64000c1e1100 */
[----:B-----5:R-:W-:-:S05]  /*4ff0*/  PRMT R12, R156, 0x8880, RZ ;  /* 0x000088809c0c7816 */ /* 0x020fca00000000ff */
[----:B------:R-:W-:-:S07]  /*5000*/  IMAD R3, R12, R155, RZ ;  /* 0x0000009b0c037224 */ /* 0x000fce00078e02ff */
.L_x_207:
[----:B------:R-:W-:Y:S05]  /*5010*/  BSYNC B1 ;  /* 0x0000000000017941 */ /* 0x000fea0003800000 */
.L_x_206:
        /* <DEDUP_REMOVED lines=10> */
.L_x_209:
[----:B------:R-:W-:Y:S05]  /*50c0*/  BSYNC B1 ;  /* 0x0000000000017941 */ /* 0x000fea0003800000 */
.L_x_208:
[----:B------:R-:W-:Y:S01]  /*50d0*/  @!P2 IMAD R111, R111, R154, R3 ;  /* 0x0000009a6f6fa224 */ /* 0x000fe200078e0203 */
[----:B------:R-:W-:Y:S04]  /*50e0*/  BSSY B1, `(.L_x_210) ;  /* 0x0000006000017945 */ /* 0x000fe80003800000 */
[----:B------:R0:W-:Y:S01]  /*50f0*/  @!P2 STG.E.U8 desc[UR36][R6.64+0xa9], R111 ;  /* 0x0000a96f0600a986 */ /* 0x0001e2000c101124 */
[----:B------:R-:W-:Y:S05]  /*5100*/  @P3 BRA `(.L_x_211) ;  /* 0x00000000000c3947 */ /* 0x000fea0003800000 */
[----:B------:R-:W5:Y:S02]  /*5110*/  LDG.E.U8 R156, desc[UR36][R8.64+0xb0] ;  /* 0x0000b024089c7981 */ /* 0x000f64000c1e1100 */
[----:B-----5:R-:W-:-:S05]  /*5120*/  PRMT R12, R156, 0x8880, RZ ;  /* 0x000088809c0c7816 */ /* 0x020fca00000000ff */
[----:B------:R-:W-:-:S07]  /*5130*/  IMAD R3, R12, R155, RZ ;  /* 0x0000009b0c037224 */ /* 0x000fce00078e02ff */
.L_x_211:
[----:B------:R-:W-:Y:S05]  /*5140*/  BSYNC B1 ;  /* 0x0000000000017941 */ /* 0x000fea0003800000 */
.L_x_210:
[----:B-1----:R-:W-:Y:S01]  /*5150*/  @!P3 IMAD R13, R112, R154, R3 ;  /* 0x0000009a700db224 */ /* 0x002fe200078e0203 */
[----:B------:R-:W-:Y:S04]  /*5160*/  BSSY B1, `(.L_x_212) ;  /* 0x0000006000017945 */ /* 0x000fe80003800000 */
[----:B------:R1:W-:Y:S01]  /*5170*/  @!P3 STG.E.U8 desc[UR36][R4.64+0xb0], R13 ;  /* 0x0000b00d0400b986 */ /* 0x0003e2000c101124 */
[----:B------:R-:W-:Y:S05]  /*5180*/  @P4 BRA `(.L_x_213) ;  /* 0x00000000000c4947 */ /* 0x000fea0003800000 */
[----:B------:R-:W5:Y:S02]  /*5190*/  LDG.E.U8 R156, desc[UR36][R8.64+0xb1] ;  /* 0x0000b124089c7981 */ /* 0x000f64000c1e1100 */
[----:B-----5:R-:W-:-:S05]  /*51a0*/  PRMT R12, R156, 0x8880, RZ ;  /* 0x000088809c0c7816 */ /* 0x020fca00000000ff */
[----:B------:R-:W-:-:S07]  /*51b0*/  IMAD R3, R12, R155, RZ ;  /* 0x0000009b0c037224 */ /* 0x000fce00078e02ff */
.L_x_213:
[----:B------:R-:W-:Y:S05]  /*51c0*/  BSYNC B1 ;  /* 0x0000000000017941 */ /* 0x000fea0003800000 */
.L_x_212:
        /* <DEDUP_REMOVED lines=10> */
.L_x_215:
[----:B------:R-:W-:Y:S05]  /*5270*/  BSYNC B1 ;  /* 0x0000000000017941 */ /* 0x000fea0003800000 */
.L_x_214:
[----:B-1----:R-:W-:Y:S01]  /*5280*/  @!P2 IMAD R13, R114, R154, R3 ;  /* 0x0000009a720da224 */ /* 0x002fe200078e0203 */
[----:B------:R-:W-:Y:S04]  /*5290*/  BSSY B1, `(.L_x_216) ;  /* 0x0000006000017945 */ /* 0x000fe80003800000 */
[----:B------:R1:W-:Y:S01]  /*52a0*/  @!P2 STG.E.U8 desc[UR36][R6.64+0xb0], R13 ;  /* 0x0000b00d0600a986 */ /* 0x0003e2000c101124 */
[----:B------:R-:W-:Y:S05]  /*52b0*/  @P3 BRA `(.L_x_217) ;  /* 0x00000000000c3947 */ /* 0x000fea0003800000 */
[----:B------:R-:W5:Y:S02]  /*52c0*/  LDG.E.U8 R156, desc[UR36][R10.64+0xb1] ;  /* 0x0000b1240a9c7981 */ /* 0x000f64000c1e1100 */
[----:B-----5:R-:W-:-:S05]  /*52d0*/  PRMT R12, R156, 0x8880, RZ ;  /* 0x000088809c0c7816 */ /* 0x020fca00000000ff */
[----:B------:R-:W-:-:S07]  /*52e0*/  IMAD R3, R12, R155, RZ ;  /* 0x0000009b0c037224 */ /* 0x000fce00078e02ff */
.L_x_217:
[----:B------:R-:W-:Y:S05]  /*52f0*/  BSYNC B1 ;  /* 0x0000000000017941 */ /* 0x000fea0003800000 */
.L_x_216:
[----:B------:R-:W-:Y:S01]  /*5300*/  @!P3 IMAD R115, R115, R154, R3 ;  /* 0x0000009a7373b224 */ /* 0x000fe200078e0203 */
[----:B------:R-:W-:Y:S04]  /*5310*/  BSSY B1, `(.L_x_218) ;  /* 0x0000006000017945 */ /* 0x000fe80003800000 */
[----:B------:R0:W-:Y:S01]  /*5320*/  @!P3 STG.E.U8 desc[UR36][R6.64+0xb1], R115 ;  /* 0x0000b1730600b986 */ /* 0x0001e2000c101124 */
[----:B------:R-:W-:Y:S05]  /*5330*/  @P4 BRA `(.L_x_219) ;  /* 0x00000000000c4947 */ /* 0x000fea0003800000 */
[----:B------:R-:W5:Y:S02]  /*5340*/  LDG.E.U8 R156, desc[UR36][R8.64+0xb8] ;  /* 0x0000b824089c7981 */ /* 0x000f64000c1e1100 */
[----:B-----5:R-:W-:-:S05]  /*5350*/  PRMT R12, R156, 0x8880, RZ ;  /* 0x000088809c0c7816 */ /* 0x020fca00000000ff */
[----:B------:R-:W-:-:S07]  /*5360*/  IMAD R3, R12, R155, RZ ;  /* 0x0000009b0c037224 */ /* 0x000fce00078e02ff */
.L_x_219:
[----:B------:R-:W-:Y:S05]  /*5370*/  BSYNC B1 ;  /* 0x0000000000017941 */ /* 0x000fea0003800000 */
.L_x_218:
        /* <DEDUP_REMOVED lines=10> */
.L_x_221:
[----:B------:R-:W-:Y:S05]  /*5420*/  BSYNC B1 ;  /* 0x0000000000017941 */ /* 0x000fea0003800000 */
.L_x_220:
[----:B------:R-:W-:Y:S01]  /*5430*/  @!P2 IMAD R117, R117, R154, R3 ;  /* 0x0000009a7575a224 */ /* 0x000fe200078e0203 */
[----:B------:R-:W-:Y:S04]  /*5440*/  BSSY B1, `(.L_x_222) ;  /* 0x0000006000017945 */ /* 0x000fe80003800000 */
[----:B------:R0:W-:Y:S01]  /*5450*/  @!P2 STG.E.U8 desc[UR36][R4.64+0xb9], R117 ;  /* 0x0000b9750400a986 */ /* 0x0001e2000c101124 */
[----:B------:R-:W-:Y:S05]  /*5460*/  @P3 BRA `(.L_x_223) ;  /* 0x00000000000c3947 */ /* 0x000fea0003800000 */
[----:B------:R-:W5:Y:S02]  /*5470*/  LDG.E.U8 R156, desc[UR36][R10.64+0xb8] ;  /* 0x0000b8240a9c7981 */ /* 0x000f64000c1e1100 */
[----:B-----5:R-:W-:-:S05]  /*5480*/  PRMT R12, R156, 0x8880, RZ ;  /* 0x000088809c0c7816 */ /* 0x020fca00000000ff */
[----:B------:R-:W-:-:S07]  /*5490*/  IMAD R3, R12, R155, RZ ;  /* 0x0000009b0c037224 */ /* 0x000fce00078e02ff */
.L_x_223:
[----:B------:R-:W-:Y:S05]  /*54a0*/  BSYNC B1 ;  /* 0x0000000000017941 */ /* 0x000fea0003800000 */
.L_x_222:
[----:B-1----:R-:W-:Y:S01]  /*54b0*/  @!P3 IMAD R13, R118, R154, R3 ;  /* 0x0000009a760db224 */ /* 0x002fe200078e0203 */
[----:B------:R-:W-:Y:S04]  /*54c0*/  BSSY B1, `(.L_x_224) ;  /* 0x0000006000017945 */ /* 0x000fe80003800000 */
[----:B------:R1:W-:Y:S01]  /*54d0*/  @!P3 STG.E.U8 desc[UR36][R6.64+0xb8], R13 ;  /* 0x0000b80d0600b986 */ /* 0x0003e2000c101124 */
[----:B------:R-:W-:Y:S05]  /*54e0*/  @P4 BRA `(.L_x_225) ;  /* 0x00000000000c4947 */ /* 0x000fea0003800000 */
[----:B------:R-:W5:Y:S02]  /*54f0*/  LDG.E.U8 R156, desc[UR36][R10.64+0xb9] ;  /* 0x0000b9240a9c7981 */ /* 0x000f64000c1e1100 */
[----:B-----5:R-:W-:-:S05]  /*5500*/  PRMT R12, R156, 0x8880, RZ ;  /* 0x000088809c0c7816 */ /* 0x020fca00000000ff */
[----:B------:R-:W-:-:S07]  /*5510*/  IMAD R3, R12, R155, RZ ;  /* 0x0000009b0c037224 */ /* 0x000fce00078e02ff */
.L_x_225:
[----:B------:R-:W-:Y:S05]  /*5520*/  BSYNC B1 ;  /* 0x0000000000017941 */ /* 0x000fea0003800000 */
.L_x_224:
        /* <DEDUP_REMOVED lines=10> */
.L_x_227:
[----:B------:R-:W-:Y:S05]  /*55d0*/  BSYNC B1 ;  /* 0x0000000000017941 */ /* 0x000fea0003800000 */
.L_x_226:
[----:B-1----:R-:W-:Y:S01]  /*55e0*/  @!P2 IMAD R13, R120, R154, R3 ;  /* 0x0000009a780da224 */ /* 0x002fe200078e0203 */
[----:B------:R-:W-:Y:S04]  /*55f0*/  BSSY B1, `(.L_x_228) ;  /* 0x0000006000017945 */ /* 0x000fe80003800000 */
[----:B------:R1:W-:Y:S01]  /*5600*/  @!P2 STG.E.U8 desc[UR36][R4.64+0xc0], R13 ;  /* 0x0000c00d0400a986 */ /* 0x0003e2000c101124 */
[----:B------:R-:W-:Y:S05]  /*5610*/  @P3 BRA `(.L_x_229) ;  /* 0x00000000000c3947 */ /* 0x000fea0003800000 */
[----:B------:R-:W5:Y:S02]  /*5620*/  LDG.E.U8 R156, desc[UR36][R8.64+0xc1] ;  /* 0x0000c124089c7981 */ /* 0x000f64000c1e1100 */
[----:B-----5:R-:W-:-:S05]  /*5630*/  PRMT R12, R156, 0x8880, RZ ;  /* 0x000088809c0c7816 */ /* 0x020fca00000000ff */
[----:B------:R-:W-:-:S07]  /*5640*/  IMAD R3, R12, R155, RZ ;  /* 0x0000009b0c037224 */ /* 0x000fce00078e02ff */
.L_x_229:
[----:B------:R-:W-:Y:S05]  /*5650*/  BSYNC B1 ;  /* 0x0000000000017941 */ /* 0x000fea0003800000 */
.L_x_228:
[----:B------:R-:W-:Y:S01]  /*5660*/  @!P3 IMAD R121, R121, R154, R3 ;  /* 0x0000009a7979b224 */ /* 0x000fe200078e0203 */
[----:B------:R-:W-:Y:S04]  /*5670*/  BSSY B1, `(.L_x_230) ;  /* 0x0000006000017945 */ /* 0x000fe80003800000 */
[----:B------:R0:W-:Y:S01]  /*5680*/  @!P3 STG.E.U8 desc[UR36][R4.64+0xc1], R121 ;  /* 0x0000c1790400b986 */ /* 0x0001e2000c101124 */
[----:B------:R-:W-:Y:S05]  /*5690*/  @P4 BRA `(.L_x_231) ;  /* 0x00000000000c4947 */ /* 0x000fea0003800000 */
[----:B------:R-:W5:Y:S02]  /*56a0*/  LDG.E.U8 R156, desc[UR36][R10.64+0xc0] ;  /* 0x0000c0240a9c7981 */ /* 0x000f64000c1e1100 */
[----:B-----5:R-:W-:-:S05]  /*56b0*/  PRMT R12, R156, 0x8880, RZ ;  /* 0x000088809c0c7816 */ /* 0x020fca00000000ff */
[----:B------:R-:W-:-:S07]  /*56c0*/  IMAD R3, R12, R155, RZ ;  /* 0x0000009b0c037224 */ /* 0x000fce00078e02ff */
.L_x_231:
[----:B------:R-:W-:Y:S05]  /*56d0*/  BSYNC B1 ;  /* 0x0000000000017941 */ /* 0x000fea0003800000 */
.L_x_230:
        /* <DEDUP_REMOVED lines=10> */
.L_x_233:
[----:B------:R-:W-:Y:S05]  /*5780*/  BSYNC B1 ;  /* 0x0000000000017941 */ /* 0x000fea0003800000 */
.L_x_232:
[----:B------:R-:W-:Y:S01]  /*5790*/  @!P2 IMAD R123, R123, R154, R3 ;  /* 0x0000009a7b7ba224 */ /* 0x000fe200078e0203 */
[----:B------:R-:W-:Y:S04]  /*57a0*/  BSSY B1, `(.L_x_234) ;  /* 0x0000006000017945 */ /* 0x000fe80003800000 */
[----:B------:R0:W-:Y:S01]  /*57b0*/  @!P2 STG.E.U8 desc[UR36][R6.64+0xc1], R123 ;  /* 0x0000c17b0600a986 */ /* 0x0001e2000c101124 */
[----:B------:R-:W-:Y:S05]  /*57c0*/  @P3 BRA `(.L_x_235) ;  /* 0x00000000000c3947 */ /* 0x000fea0003800000 */
[----:B------:R-:W5:Y:S02]  /*57d0*/  LDG.E.U8 R156, desc[UR36][R8.64+0xc8] ;  /* 0x0000c824089c7981 */ /* 0x000f64000c1e1100 */
[----:B-----5:R-:W-:-:S05]  /*57e0*/  PRMT R12, R156, 0x8880, RZ ;  /* 0x000088809c0c7816 */ /* 0x020fca00000000ff */
[----:B------:R-:W-:-:S07]  /*57f0*/  IMAD R3, R12, R155, RZ ;  /* 0x0000009b0c037224 */ /* 0x000fce00078e02ff */
.L_x_235:
[----:B------:R-:W-:Y:S05]  /*5800*/  BSYNC B1 ;  /* 0x0000000000017941 */ /* 0x000fea0003800000 */
.L_x_234:
[----:B-1----:R-:W-:Y:S01]  /*5810*/  @!P3 IMAD R13, R124, R154, R3 ;  /* 0x0000009a7c0db224 */ /* 0x002fe200078e0203 */
[----:B------:R-:W-:Y:S04]  /*5820*/  BSSY B1, `(.L_x_236) ;  /* 0x0000006000017945 */ /* 0x000fe80003800000 */
[----:B------:R1:W-:Y:S01]  /*5830*/  @!P3 STG.E.U8 desc[UR36][R4.64+0xc8], R13 ;  /* 0x0000c80d0400b986 */ /* 0x0003e2000c101124 */
[----:B------:R-:W-:Y:S05]  /*5840*/  @P4 BRA `(.L_x_237) ;  /* 0x00000000000c4947 */ /* 0x000fea0003800000 */
[----:B------:R-:W5:Y:S02]  /*5850*/  LDG.E.U8 R156, desc[UR36][R8.64+0xc9] ;  /* 0x0000c924089c7981 */ /* 0x000f64000c1e1100 */
[----:B-----5:R-:W-:-:S05]  /*5860*/  PRMT R12, R156, 0x8880, RZ ;  /* 0x000088809c0c7816 */ /* 0x020fca00000000ff */
[----:B------:R-:W-:-:S07]  /*5870*/  IMAD R3, R12, R155, RZ ;  /* 0x0000009b0c037224 */ /* 0x000fce00078e02ff */
.L_x_237:
[----:B------:R-:W-:Y:S05]  /*5880*/  BSYNC B1 ;  /* 0x0000000000017941 */ /* 0x000fea0003800000 */
.L_x_236:
        /* <DEDUP_REMOVED lines=10> */
.L_x_239:
[----:B------:R-:W-:Y:S05]  /*5930*/  BSYNC B1 ;  /* 0x0000000000017941 */ /* 0x000fea0003800000 */
.L_x_238:
[----:B-1----:R-:W-:Y:S01]  /*5940*/  @!P2 IMAD R13, R126, R154, R3 ;  /* 0x0000009a7e0da224 */ /* 0x002fe200078e0203 */
[----:B------:R-:W-:Y:S04]  /*5950*/  BSSY B1, `(.L_x_240) ;  /* 0x0000006000017945 */ /* 0x000fe80003800000 */
[----:B------:R1:W-:Y:S01]  /*5960*/  @!P2 STG.E.U8 desc[UR36][R6.64+0xc8], R13 ;  /* 0x0000c80d0600a986 */ /* 0x0003e2000c101124 */
[----:B------:R-:W-:Y:S05]  /*5970*/  @P3 BRA `(.L_x_241) ;  /* 0x00000000000c3947 */ /* 0x000fea0003800000 */
[----:B------:R-:W5:Y:S02]  /*5980*/  LDG.E.U8 R156, desc[UR36][R10.64+0xc9] ;  /* 0x0000c9240a9c7981 */ /* 0x000f64000c1e1100 */
[----:B-----5:R-:W-:-:S05]  /*5990*/  PRMT R12, R156, 0x8880, RZ ;  /* 0x000088809c0c7816 */ /* 0x020fca00000000ff */
[----:B------:R-:W-:-:S07]  /*59a0*/  IMAD R3, R12, R155, RZ ;  /* 0x0000009b0c037224 */ /* 0x000fce00078e02ff */
.L_x_241:
[----:B------:R-:W-:Y:S05]  /*59b0*/  BSYNC B1 ;  /* 0x0000000000017941 */ /* 0x000fea0003800000 */
.L_x_240:
[----:B------:R-:W-:Y:S01]  /*59c0*/  @!P3 IMAD R127, R127, R154, R3 ;  /* 0x0000009a7f7fb224 */ /* 0x000fe200078e0203 */
[----:B------:R-:W-:Y:S04]  /*59d0*/  BSSY B1, `(.L_x_242) ;  /* 0x0000006000017945 */ /* 0x000fe80003800000 */
[----:B------:R0:W-:Y:S01]  /*59e0*/  @!P3 STG.E.U8 desc[UR36][R6.64+0xc9], R127 ;  /* 0x0000c97f0600b986 */ /* 0x0001e2000c101124 */
[----:B------:R-:W-:Y:S05]  /*59f0*/  @P4 BRA `(.L_x_243) ;  /* 0x00000000000c4947 */ /* 0x000fea0003800000 */
[----:B------:R-:W5:Y:S02]  /*5a00*/  LDG.E.U8 R156, desc[UR36][R8.64+0xd0] ;  /* 0x0000d024089c7981 */ /* 0x000f64000c1e1100 */
[----:B-----5:R-:W-:-:S05]  /*5a10*/  PRMT R12, R156, 0x8880, RZ ;  /* 0x000088809c0c7816 */ /* 0x020fca00000000ff */
[----:B------:R-:W-:-:S07]  /*5a20*/  IMAD R3, R12, R155, RZ ;  /* 0x0000009b0c037224 */ /* 0x000fce00078e02ff */
.L_x_243:
[----:B------:R-:W-:Y:S05]  /*5a30*/  BSYNC B1 ;  /* 0x0000000000017941 */ /* 0x000fea0003800000 */
.L_x_242:
        /* <DEDUP_REMOVED lines=10> */
.L_x_245:
[----:B------:R-:W-:Y:S05]  /*5ae0*/  BSYNC B1 ;  /* 0x0000000000017941 */ /* 0x000fea0003800000 */
.L_x_244:
[----:B------:R-:W-:Y:S01]  /*5af0*/  @!P2 IMAD R129, R129, R154, R3 ;  /* 0x0000009a8181a224 */ /* 0x000fe200078e0203 */
[----:B------:R-:W-:Y:S04]  /*5b00*/  BSSY B1, `(.L_x_246) ;  /* 0x0000006000017945 */ /* 0x000fe80003800000 */
[----:B------:R0:W-:Y:S01]  /*5b10*/  @!P2 STG.E.U8 desc[UR36][R4.64+0xd1], R129 ;  /* 0x0000d1810400a986 */ /* 0x0001e2000c101124 */
[----:B------:R-:W-:Y:S05]  /*5b20*/  @P3 BRA `(.L_x_247) ;  /* 0x00000000000c3947 */ /* 0x000fea0003800000 */
[----:B------:R-:W5:Y:S02]  /*5b30*/  LDG.E.U8 R156, desc[UR36][R10.64+0xd0] ;  /* 0x0000d0240a9c7981 */ /* 0x000f64000c1e1100 */
[----:B-----5:R-:W-:-:S05]  /*5b40*/  PRMT R12, R156, 0x8880, RZ ;  /* 0x000088809c0c7816 */ /* 0x020fca00000000ff */
[----:B------:R-:W-:-:S07]  /*5b50*/  IMAD R3, R12, R155, RZ ;  /* 0x0000009b0c037224 */ /* 0x000fce00078e02ff */
.L_x_247:
[----:B------:R-:W-:Y:S05]  /*5b60*/  BSYNC B1 ;  /* 0x0000000000017941 */ /* 0x000fea0003800000 */
.L_x_246:
[----:B-1----:R-:W-:Y:S01]  /*5b70*/  @!P3 IMAD R13, R130, R154, R3 ;  /* 0x0000009a820db224 */ /* 0x002fe200078e0203 */
[----:B------:R-:W-:Y:S04]  /*5b80*/  BSSY B1, `(.L_x_248) ;  /* 0x0000006000017945 */ /* 0x000fe80003800000 */
[----:B------:R1:W-:Y:S01]  /*5b90*/  @!P3 STG.E.U8 desc[UR36][R6.64+0xd0], R13 ;  /* 0x0000d00d0600b986 */ /* 0x0003e2000c101124 */
[----:B------:R-:W-:Y:S05]  /*5ba0*/  @P4 BRA `(.L_x_249) ;  /* 0x00000000000c4947 */ /* 0x000fea0003800000 */
[----:B------:R-:W5:Y:S02]  /*5bb0*/  LDG.E.U8 R156, desc[UR36][R10.64+0xd1] ;  /* 0x0000d1240a9c7981 */ /* 0x000f64000c1e1100 */
[----:B-----5:R-:W-:-:S05]  /*5bc0*/  PRMT R12, R156, 0x8880, RZ ;  /* 0x000088809c0c7816 */ /* 0x020fca00000000ff */
[----:B------:R-:W-:-:S07]  /*5bd0*/  IMAD R3, R12, R155, RZ ;  /* 0x0000009b0c037224 */ /* 0x000fce00078e02ff */
.L_x_249:
[----:B------:R-:W-:Y:S05]  /*5be0*/  BSYNC B1 ;  /* 0x0000000000017941 */ /* 0x000fea0003800000 */
.L_x_248:
        /* <DEDUP_REMOVED lines=10> */
.L_x_251:
[----:B------:R-:W-:Y:S05]  /*5c90*/  BSYNC B1 ;  /* 0x0000000000017941 */ /* 0x000fea0003800000 */
.L_x_250:
[----:B-1----:R-:W-:Y:S01]  /*5ca0*/  @!P2 IMAD R13, R132, R154, R3 ;  /* 0x0000009a840da224 */ /* 0x002fe200078e0203 */
[----:B------:R-:W-:Y:S04]  /*5cb0*/  BSSY B1, `(.L_x_252) ;  /* 0x0000006000017945 */ /* 0x000fe80003800000 */
[----:B------:R1:W-:Y:S01]  /*5cc0*/  @!P2 STG.E.U8 desc[UR36][R4.64+0xd8], R13 ;  /* 0x0000d80d0400a986 */ /* 0x0003e2000c101124 */
[----:B------:R-:W-:Y:S05]  /*5cd0*/  @P3 BRA `(.L_x_253) ;  /* 0x00000000000c3947 */ /* 0x000fea0003800000 */
[----:B------:R-:W5:Y:S02]  /*5ce0*/  LDG.E.U8 R156, desc[UR36][R8.64+0xd9] ;  /* 0x0000d924089c7981 */ /* 0x000f64000c1e1100 */
[----:B-----5:R-:W-:-:S05]  /*5cf0*/  PRMT R12, R156, 0x8880, RZ ;  /* 0x000088809c0c7816 */ /* 0x020fca00000000ff */
[----:B------:R-:W-:-:S07]  /*5d00*/  IMAD R3, R12, R155, RZ ;  /* 0x0000009b0c037224 */ /* 0x000fce00078e02ff */
.L_x_253:
[----:B------:R-:W-:Y:S05]  /*5d10*/  BSYNC B1 ;  /* 0x0000000000017941 */ /* 0x000fea0003800000 */
.L_x_252:
[----:B------:R-:W-:Y:S01]  /*5d20*/  @!P3 IMAD R133, R133, R154, R3 ;  /* 0x0000009a8585b224 */ /* 0x000fe200078e0203 */
[----:B------:R-:W-:Y:S04]  /*5d30*/  BSSY B1, `(.L_x_254) ;  /* 0x0000006000017945 */ /* 0x000fe80003800000 */
[----:B------:R0:W-:Y:S01]  /*5d40*/  @!P3 STG.E.U8 desc[UR36][R4.64+0xd9], R133 ;  /* 0x0000d9850400b986 */ /* 0x0001e2000c101124 */
[----:B------:R-:W-:Y:S05]  /*5d50*/  @P4 BRA `(.L_x_255) ;  /* 0x00000000000c4947 */ /* 0x000fea0003800000 */
[----:B------:R-:W5:Y:S02]  /*5d60*/  LDG.E.U8 R156, desc[UR36][R10.64+0xd8] ;  /* 0x0000d8240a9c7981 */ /* 0x000f64000c1e1100 */
[----:B-----5:R-:W-:-:S05]  /*5d70*/  PRMT R12, R156, 0x8880, RZ ;  /* 0x000088809c0c7816 */ /* 0x020fca00000000ff */
[----:B------:R-:W-:-:S07]  /*5d80*/  IMAD R3, R12, R155, RZ ;  /* 0x0000009b0c037224 */ /* 0x000fce00078e02ff */
.L_x_255:
[----:B------:R-:W-:Y:S05]  /*5d90*/  BSYNC B1 ;  /* 0x0000000000017941 */ /* 0x000fea0003800000 */
.L_x_254:
        /* <DEDUP_REMOVED lines=10> */
.L_x_257:
[----:B------:R-:W-:Y:S05]  /*5e40*/  BSYNC B1 ;  /* 0x0000000000017941 */ /* 0x000fea0003800000 */
.L_x_256:
[----:B------:R-:W-:Y:S01]  /*5e50*/  @!P2 IMAD R135, R135, R154, R3 ;  /* 0x0000009a8787a224 */ /* 0x000fe200078e0203 */
[----:B------:R-:W-:Y:S04]  /*5e60*/  BSSY B1, `(.L_x_258) ;  /* 0x0000006000017945 */ /* 0x000fe80003800000 */
[----:B------:R0:W-:Y:S01]  /*5e70*/  @!P2 STG.E.U8 desc[UR36][R6.64+0xd9], R135 ;  /* 0x0000d9870600a986 */ /* 0x0001e2000c101124 */
[----:B------:R-:W-:Y:S05]  /*5e80*/  @P3 BRA `(.L_x_259) ;  /* 0x00000000000c3947 */ /* 0x000fea0003800000 */
[----:B------:R-:W5:Y:S02]  /*5e90*/  LDG.E.U8 R156, desc[UR36][R8.64+0xe0] ;  /* 0x0000e024089c7981 */ /* 0x000f64000c1e1100 */
[----:B-----5:R-:W-:-:S05]  /*5ea0*/  PRMT R12, R156, 0x8880, RZ ;  /* 0x000088809c0c7816 */ /* 0x020fca00000000ff */
[----:B------:R-:W-:-:S07]  /*5eb0*/  IMAD R3, R12, R155, RZ ;  /* 0x0000009b0c037224 */ /* 0x000fce00078e02ff */
.L_x_259:
[----:B------:R-:W-:Y:S05]  /*5ec0*/  BSYNC B1 ;  /* 0x0000000000017941 */ /* 0x000fea0003800000 */
.L_x_258:
[----:B-1----:R-:W-:Y:S01]  /*5ed0*/  @!P3 IMAD R13, R136, R154, R3 ;  /* 0x0000009a880db224 */ /* 0x002fe200078e0203 */
[----:B------:R-:W-:Y:S04]  /*5ee0*/  BSSY B1, `(.L_x_260) ;  /* 0x0000006000017945 */ /* 0x000fe80003800000 */
[----:B------:R1:W-:Y:S01]  /*5ef0*/  @!P3 STG.E.U8 desc[UR36][R4.64+0xe0], R13 ;  /* 0x0000e00d0400b986 */ /* 0x0003e2000c101124 */
[----:B------:R-:W-:Y:S05]  /*5f00*/  @P4 BRA `(.L_x_261) ;  /* 0x00000000000c4947 */ /* 0x000fea0003800000 */
[----:B------:R-:W5:Y:S02]  /*5f10*/  LDG.E.U8 R156, desc[UR36][R8.64+0xe1] ;  /* 0x0000e124089c7981 */ /* 0x000f64000c1e1100 */
[----:B-----5:R-:W-:-:S05]  /*5f20*/  PRMT R12, R156, 0x8880, RZ ;  /* 0x000088809c0c7816 */ /* 0x020fca00000000ff */
[----:B------:R-:W-:-:S07]  /*5f30*/  IMAD R3, R12, R155, RZ ;  /* 0x0000009b0c037224 */ /* 0x000fce00078e02ff */
.L_x_261:
[----:B------:R-:W-:Y:S05]  /*5f40*/  BSYNC B1 ;  /* 0x0000000000017941 */ /* 0x000fea0003800000 */
.L_x_260:
        /* <DEDUP_REMOVED lines=10> */
.L_x_263:
[----:B------:R-:W-:Y:S05]  /*5ff0*/  BSYNC B1 ;  /* 0x0000000000017941 */ /* 0x000fea0003800000 */
.L_x_262:
[----:B-1----:R-:W-:Y:S01]  /*6000*/  @!P2 IMAD R13, R138, R154, R3 ;  /* 0x0000009a8a0da224 */ /* 0x002fe200078e0203 */
[----:B------:R-:W-:Y:S04]  /*6010*/  BSSY B1, `(.L_x_264) ;  /* 0x0000006000017945 */ /* 0x000fe80003800000 */
[----:B------:R1:W-:Y:S01]  /*6020*/  @!P2 STG.E.U8 desc[UR36][R6.64+0xe0], R13 ;  /* 0x0000e00d0600a986 */ /* 0x0003e2000c101124 */
[----:B------:R-:W-:Y:S05]  /*6030*/  @P3 BRA `(.L_x_265) ;  /* 0x00000000000c3947 */ /* 0x000fea0003800000 */
[----:B------:R-:W5:Y:S02]  /*6040*/  LDG.E.U8 R156, desc[UR36][R10.64+0xe1] ;  /* 0x0000e1240a9c7981 */ /* 0x000f64000c1e1100 */
[----:B-----5:R-:W-:-:S05]  /*6050*/  PRMT R12, R156, 0x8880, RZ ;  /* 0x000088809c0c7816 */ /* 0x020fca00000000ff */
[----:B------:R-:W-:-:S07]  /*6060*/  IMAD R3, R12, R155, RZ ;  /* 0x0000009b0c037224 */ /* 0x000fce00078e02ff */
.L_x_265:
[----:B------:R-:W-:Y:S05]  /*6070*/  BSYNC B1 ;  /* 0x0000000000017941 */ /* 0x000fea0003800000 */
.L_x_264:
[----:B------:R-:W-:Y:S01]  /*6080*/  @!P3 IMAD R139, R139, R154, R3 ;  /* 0x0000009a8b8bb224 */ /* 0x000fe200078e0203 */
[----:B------:R-:W-:Y:S04]  /*6090*/  BSSY B1, `(.L_x_266) ;  /* 0x0000006000017945 */ /* 0x000fe80003800000 */
[----:B------:R0:W-:Y:S01]  /*60a0*/  @!P3 STG.E.U8 desc[UR36][R6.64+0xe1], R139 ;  /* 0x0000e18b0600b986 */ /* 0x0001e2000c101124 */
[----:B------:R-:W-:Y:S05]  /*60b0*/  @P4 BRA `(.L_x_267) ;  /* 0x00000000000c4947 */ /* 0x000fea0003800000 */
[----:B------:R-:W5:Y:S02]  /*60c0*/  LDG.E.U8 R156, desc[UR36][R8.64+0xe8] ;  /* 0x0000e824089c7981 */ /* 0x000f64000c1e1100 */
[----:B-----5:R-:W-:-:S05]  /*60d0*/  PRMT R12, R156, 0x8880, RZ ;  /* 0x000088809c0c7816 */ /* 0x020fca00000000ff */
[----:B------:R-:W-:-:S07]  /*60e0*/  IMAD R3, R12, R155, RZ ;  /* 0x0000009b0c037224 */ /* 0x000fce00078e02ff */
.L_x_267:
[----:B------:R-:W-:Y:S05]  /*60f0*/  BSYNC B1 ;  /* 0x0000000000017941 */ /* 0x000fea0003800000 */
.L_x_266:
        /* <DEDUP_REMOVED lines=10> */
.L_x_269:
[----:B------:R-:W-:Y:S05]  /*61a0*/  BSYNC B1 ;  /* 0x0000000000017941 */ /* 0x000fea0003800000 */
.L_x_268:
[----:B------:R-:W-:Y:S01]  /*61b0*/  @!P2 IMAD R141, R141, R154, R3 ;  /* 0x0000009a8d8da224 */ /* 0x000fe200078e0203 */
[----:B------:R-:W-:Y:S04]  /*61c0*/  BSSY B1, `(.L_x_270) ;  /* 0x0000006000017945 */ /* 0x000fe80003800000 */
[----:B------:R0:W-:Y:S01]  /*61d0*/  @!P2 STG.E.U8 desc[UR36][R4.64+0xe9], R141 ;  /* 0x0000e98d0400a986 */ /* 0x0001e2000c101124 */
[----:B------:R-:W-:Y:S05]  /*61e0*/  @P3 BRA `(.L_x_271) ;  /* 0x00000000000c3947 */ /* 0x000fea0003800000 */
[----:B------:R-:W5:Y:S02]  /*61f0*/  LDG.E.U8 R156, desc[UR36][R10.64+0xe8] ;  /* 0x0000e8240a9c7981 */ /* 0x000f64000c1e1100 */
[----:B-----5:R-:W-:-:S05]  /*6200*/  PRMT R12, R156, 0x8880, RZ ;  /* 0x000088809c0c7816 */ /* 0x020fca00000000ff */
[----:B------:R-:W-:-:S07]  /*6210*/  IMAD R3, R12, R155, RZ ;  /* 0x0000009b0c037224 */ /* 0x000fce00078e02ff */
.L_x_271:
[----:B------:R-:W-:Y:S05]  /*6220*/  BSYNC B1 ;  /* 0x0000000000017941 */ /* 0x000fea0003800000 */
.L_x_270:
[----:B-1----:R-:W-:Y:S01]  /*6230*/  @!P3 IMAD R13, R142, R154, R3 ;  /* 0x0000009a8e0db224 */ /* 0x002fe200078e0203 */
[----:B------:R-:W-:Y:S04]  /*6240*/  BSSY B1, `(.L_x_272) ;  /* 0x0000006000017945 */ /* 0x000fe80003800000 */
[----:B------:R1:W-:Y:S01]  /*6250*/  @!P3 STG.E.U8 desc[UR36][R6.64+0xe8], R13 ;  /* 0x0000e80d0600b986 */ /* 0x0003e2000c101124 */
[----:B------:R-:W-:Y:S05]  /*6260*/  @P4 BRA `(.L_x_273) ;  /* 0x00000000000c4947 */ /* 0x000fea0003800000 */
[----:B------:R-:W5:Y:S02]  /*6270*/  LDG.E.U8 R156, desc[UR36][R10.64+0xe9] ;  /* 0x0000e9240a9c7981 */ /* 0x000f64000c1e1100 */
[----:B-----5:R-:W-:-:S05]  /*6280*/  PRMT R12, R156, 0x8880, RZ ;  /* 0x000088809c0c7816 */ /* 0x020fca00000000ff */
[----:B------:R-:W-:-:S07]  /*6290*/  IMAD R3, R12, R155, RZ ;  /* 0x0000009b0c037224 */ /* 0x000fce00078e02ff */
.L_x_273:
[----:B------:R-:W-:Y:S05]  /*62a0*/  BSYNC B1 ;  /* 0x0000000000017941 */ /* 0x000fea0003800000 */
.L_x_272:
        /* <DEDUP_REMOVED lines=10> */
.L_x_275:
[----:B------:R-:W-:Y:S05]  /*6350*/  BSYNC B1 ;  /* 0x0000000000017941 */ /* 0x000fea0003800000 */
.L_x_274:
[----:B-1----:R-:W-:Y:S01]  /*6360*/  @!P2 IMAD R13, R144, R154, R3 ;  /* 0x0000009a900da224 */ /* 0x002fe200078e0203 */
[----:B------:R-:W-:Y:S04]  /*6370*/  BSSY B1, `(.L_x_276) ;  /* 0x0000006000017945 */ /* 0x000fe80003800000 */
[----:B------:R1:W-:Y:S01]  /*6380*/  @!P2 STG.E.U8 desc[UR36][R4.64+0xf0], R13 ;  /* 0x0000f00d0400a986 */ /* 0x0003e2000c101124 */
[----:B------:R-:W-:Y:S05]  /*6390*/  @P3 BRA `(.L_x_277) ;  /* 0x00000000000c3947 */ /* 0x000fea0003800000 */
[----:B------:R-:W5:Y:S02]  /*63a0*/  LDG.E.U8 R156, desc[UR36][R8.64+0xf1] ;  /* 0x0000f124089c7981 */ /* 0x000f64000c1e1100 */
[----:B-----5:R-:W-:-:S05]  /*63b0*/  PRMT R12, R156, 0x8880, RZ ;  /* 0x000088809c0c7816 */ /* 0x020fca00000000ff */
[----:B------:R-:W-:-:S07]  /*63c0*/  IMAD R3, R12, R155, RZ ;  /* 0x0000009b0c037224 */ /* 0x000fce00078e02ff */
.L_x_277:
[----:B------:R-:W-:Y:S05]  /*63d0*/  BSYNC B1 ;  /* 0x0000000000017941 */ /* 0x000fea0003800000 */
.L_x_276:
[----:B------:R-:W-:Y:S01]  /*63e0*/  @!P3 IMAD R145, R145, R154, R3 ;  /* 0x0000009a9191b224 */ /* 0x000fe200078e0203 */
[----:B------:R-:W-:Y:S04]  /*63f0*/  BSSY B1, `(.L_x_278) ;  /* 0x0000006000017945 */ /* 0x000fe80003800000 */
[----:B------:R0:W-:Y:S01]  /*6400*/  @!P3 STG.E.U8 desc[UR36][R4.64+0xf1], R145 ;  /* 0x0000f1910400b986 */ /* 0x0001e2000c101124 */
[----:B------:R-:W-:Y:S05]  /*6410*/  @P4 BRA `(.L_x_279) ;  /* 0x00000000000c4947 */ /* 0x000fea0003800000 */
[----:B------:R-:W5:Y:S02]  /*6420*/  LDG.E.U8 R156, desc[UR36][R10.64+0xf0] ;  /* 0x0000f0240a9c7981 */ /* 0x000f64000c1e1100 */
[----:B-----5:R-:W-:-:S05]  /*6430*/  PRMT R12, R156, 0x8880, RZ ;  /* 0x000088809c0c7816 */ /* 0x020fca00000000ff */
[----:B------:R-:W-:-:S07]  /*6440*/  IMAD R3, R12, R155, RZ ;  /* 0x0000009b0c037224 */ /* 0x000fce00078e02ff */
.L_x_279:
[----:B------:R-:W-:Y:S05]  /*6450*/  BSYNC B1 ;  /* 0x0000000000017941 */ /* 0x000fea0003800000 */
.L_x_278:
[----:B------:R-:W-:Y:S01]  /*6460*/  ISETP.LT.OR P2, PT, R0, 0xf2, !P0 ;  /* 0x000000f20000780c */ /* 0x000fe20004741670 */
[----:B-1----:R-:W-:Y:S01]  /*6470*/  @!P4 IMAD R13, R146, R154, R3 ;  /* 0x0000009a920dc224 */ /* 0x002fe200078e0203 */
[----:B------:R-:W-:Y:S01]  /*6480*/  BSSY B1, `(.L_x_280) ;  /* 0x0000009000017945 */ /* 0x000fe20003800000 */
[C---:B------:R-:W-:Y:S02]  /*6490*/  ISETP.LT.OR P3, PT, R0.reuse, 0xf9, !P1 ;  /* 0x000000f90000780c */ /* 0x040fe40004f61670 */
[C---:B------:R-:W-:Y:S01]  /*64a0*/  ISETP.LT.OR P1, PT, R0.reuse, 0xfa, !P1 ;  /* 0x000000fa0000780c */ /* 0x040fe20004f21670 */
[----:B------:R1:W-:Y:S01]  /*64b0*/  @!P4 STG.E.U8 desc[UR36][R6.64+0xf0], R13 ;  /* 0x0000f00d0600c986 */ /* 0x0003e2000c101124 */
[----:B------:R-:W-:-:S06]  /*64c0*/  ISETP.LT.OR P4, PT, R0, 0xf9, !P0 ;  /* 0x000000f90000780c */ /* 0x000fcc0004781670 */
[----:B------:R-:W-:Y:S07]  /*64d0*/  @P2 BRA `(.L_x_281) ;  /* 0x00000000000c2947 */ /* 0x000fee0003800000 */
[----:B------:R-:W5:Y:S02]  /*64e0*/  LDG.E.U8 R156, desc[UR36][R10.64+0xf1] ;  /* 0x0000f1240a9c7981 */ /* 0x000f64000c1e1100 */
[----:B-----5:R-:W-:-:S05]  /*64f0*/  PRMT R12, R156, 0x8880, RZ ;  /* 0x000088809c0c7816 */ /* 0x020fca00000000ff */
[----:B------:R-:W-:-:S07]  /*6500*/  IMAD R3, R12, R155, RZ ;  /* 0x0000009b0c037224 */ /* 0x000fce00078e02ff */
.L_x_281:
[----:B------:R-:W-:Y:S05]  /*6510*/  BSYNC B1 ;  /* 0x0000000000017941 */ /* 0x000fea0003800000 */
.L_x_280:
[----:B------:R-:W-:Y:S01]  /*6520*/  @!P2 IMAD R147, R147, R154, R3 ;  /* 0x0000009a9393a224 */ /* 0x000fe200078e0203 */
[----:B------:R-:W-:Y:S04]  /*6530*/  BSSY B1, `(.L_x_282) ;  /* 0x0000006000017945 */ /* 0x000fe80003800000 */
[----:B------:R0:W-:Y:S01]  /*6540*/  @!P2 STG.E.U8 desc[UR36][R6.64+0xf1], R147 ;  /* 0x0000f1930600a986 */ /* 0x0001e2000c101124 */
[----:B------:R-:W-:Y:S05]  /*6550*/  @P3 BRA `(.L_x_283) ;  /* 0x00000000000c3947 */ /* 0x000fea0003800000 */
[----:B------:R-:W5:Y:S02]  /*6560*/  LDG.E.U8 R156, desc[UR36][R8.64+0xf8] ;  /* 0x0000f824089c7981 */ /* 0x000f64000c1e1100 */
[----:B-----5:R-:W-:-:S05]  /*6570*/  PRMT R12, R156, 0x8880, RZ ;  /* 0x000088809c0c7816 */ /* 0x020fca00000000ff */
[----:B------:R-:W-:-:S07]  /*6580*/  IMAD R3, R12, R155, RZ ;  /* 0x0000009b0c037224 */ /* 0x000fce00078e02ff */
.L_x_283:
[----:B------:R-:W-:Y:S05]  /*6590*/  BSYNC B1 ;  /* 0x0000000000017941 */ /* 0x000fea0003800000 */
.L_x_282:
[----:B-1----:R-:W-:Y:S01]  /*65a0*/  @!P3 IMAD R13, R148, R154, R3 ;  /* 0x0000009a940db224 */ /* 0x002fe200078e0203 */
[----:B------:R-:W-:Y:S04]  /*65b0*/  BSSY B1, `(.L_x_284) ;  /* 0x0000006000017945 */ /* 0x000fe80003800000 */
[----:B------:R1:W-:Y:S01]  /*65c0*/  @!P3 STG.E.U8 desc[UR36][R4.64+0xf8], R13 ;  /* 0x0000f80d0400b986 */ /* 0x0003e2000c101124 */
[----:B------:R-:W-:Y:S05]  /*65d0*/  @P1 BRA `(.L_x_285) ;  /* 0x00000000000c1947 */ /* 0x000fea0003800000 */
[----:B------:R-:W5:Y:S02]  /*65e0*/  LDG.E.U8 R156, desc[UR36][R8.64+0xf9] ;  /* 0x0000f924089c7981 */ /* 0x000f64000c1e1100 */
[----:B-----5:R-:W-:-:S05]  /*65f0*/  PRMT R12, R156, 0x8880, RZ ;  /* 0x000088809c0c7816 */ /* 0x020fca00000000ff */
[----:B------:R-:W-:-:S07]  /*6600*/  IMAD R3, R12, R155, RZ ;  /* 0x0000009b0c037224 */ /* 0x000fce00078e02ff */
.L_x_285:
[----:B------:R-:W-:Y:S05]  /*6610*/  BSYNC B1 ;  /* 0x0000000000017941 */ /* 0x000fea0003800000 */
.L_x_284:
[----:B------:R-:W-:Y:S01]  /*6620*/  @!P1 IMAD R149, R149, R154, R3 ;  /* 0x0000009a95959224 */ /* 0x000fe200078e0203 */
[----:B------:R-:W-:Y:S04]  /*6630*/  BSSY B1, `(.L_x_286) ;  /* 0x0000006000017945 */ /* 0x000fe80003800000 */
[----:B------:R0:W-:Y:S01]  /*6640*/  @!P1 STG.E.U8 desc[UR36][R4.64+0xf9], R149 ;  /* 0x0000f99504009986 */ /* 0x0001e2000c101124 */
[----:B------:R-:W-:Y:S05]  /*6650*/  @P4 BRA `(.L_x_287) ;  /* 0x00000000000c4947 */ /* 0x000fea0003800000 */
[----:B------:R-:W0:Y:S02]  /*6660*/  LDG.E.U8 R156, desc[UR36][R10.64+0xf8] ;  /* 0x0000f8240a9c7981 */ /* 0x000e24000c1e1100 */
[----:B012-4-:R-:W-:-:S05]  /*6670*/  PRMT R4, R156, 0x8880, RZ ;  /* 0x000088809c047816 */ /* 0x017fca00000000ff */
[----:B------:R-:W-:-:S07]  /*6680*/  IMAD R3, R4, R155, RZ ;  /* 0x0000009b04037224 */ /* 0x000fce00078e02ff */
.L_x_287:
[----:B------:R-:W-:Y:S05]  /*6690*/  BSYNC B1 ;  /* 0x0000000000017941 */ /* 0x000fea0003800000 */
.L_x_286:
[----:B012-4-:R-:W-:Y:S01]  /*66a0*/  @!P4 IMAD R5, R150, R154, R3 ;  /* 0x0000009a9605c224 */ /* 0x017fe200078e0203 */
[----:B------:R-:W-:Y:S01]  /*66b0*/  ISETP.LT.OR P0, PT, R0, 0xfa, !P0 ;  /* 0x000000fa0000780c */ /* 0x000fe20004701670 */
[----:B------:R-:W-:Y:S03]  /*66c0*/  BSSY B1, `(.L_x_288) ;  /* 0x0000006000017945 */ /* 0x000fe60003800000 */
[----:B------:R0:W-:Y:S09]  /*66d0*/  @!P4 STG.E.U8 desc[UR36][R6.64+0xf8], R5 ;  /* 0x0000f8050600c986 */ /* 0x0001f2000c101124 */
[----:B------:R-:W-:Y:S05]  /*66e0*/  @P0 BRA `(.L_x_289) ;  /* 0x00000000000c0947 */ /* 0x000fea0003800000 */
[----:B------:R-:W2:Y:S02]  /*66f0*/  LDG.E.U8 R156, desc[UR36][R10.64+0xf9] ;  /* 0x0000f9240a9c7981 */ /* 0x000ea4000c1e1100 */
[----:B--2---:R-:W-:-:S05]  /*6700*/  PRMT R0, R156, 0x8880, RZ ;  /* 0x000088809c007816 */ /* 0x004fca00000000ff */
[----:B------:R-:W-:-:S07]  /*6710*/  IMAD R3, R0, R155, RZ ;  /* 0x0000009b00037224 */ /* 0x000fce00078e02ff */
.L_x_289:
[----:B------:R-:W-:Y:S05]  /*6720*/  BSYNC B1 ;  /* 0x0000000000017941 */ /* 0x000fea0003800000 */
.L_x_288:
[----:B------:R-:W-:Y:S01]  /*6730*/  IMAD R3, R151, R154, R3 ;  /* 0x0000009a97037224 */ /* 0x000fe200078e0203 */
[----:B------:R-:W-:Y:S06]  /*6740*/  @P0 BRA `(.L_x_290) ;  /* 0x0000001800100947 */ /* 0x000fec0003800000 */
[----:B------:R1:W-:Y:S01]  /*6750*/  STG.E.U8 desc[UR36][R6.64+0xf9], R3 ;  /* 0x0000f90306007986 */ /* 0x0003e2000c101124 */
[----:B------:R-:W-:Y:S05]  /*6760*/  BRA `(.L_x_290) ;  /* 0x0000001800087947 */ /* 0x000fea0003800000 */
.L_x_33:
[C---:B------:R-:W-:Y:S02]  /*6770*/  ISETP.GE.AND P1, PT, R20.reuse, 0x1, PT ;  /* 0x000000011400780c */ /* 0x040fe40003f26270 */
[----:B------:R-:W-:Y:S02]  /*6780*/  ISETP.GE.AND P0, PT, R20, 0x9, PT ;  /* 0x000000091400780c */ /* 0x000fe40003f06270 */
[C---:B------:R-:W-:Y:S02]  /*6790*/  ISETP.LT.OR P2, PT, R0.reuse, 0x1, !P1 ;  /* 0x000000010000780c */ /* 0x040fe40004f41670 */
[C---:B------:R-:W-:Y:S02]  /*67a0*/  ISETP.LT.OR P3, PT, R0.reuse, 0x2, !P1 ;  /* 0x000000020000780c */ /* 0x040fe40004f61670 */
[----:B------:R-:W-:-:S09]  /*67b0*/  ISETP.LT.OR P4, PT, R0, 0x1, !P0 ;  /* 0x000000010000780c */ /* 0x000fd20004781670 */
[-C--:B------:R-:W-:Y:S02]  /*67c0*/  @!P2 IMAD R3, R24, R154.reuse, RZ ;  /* 0x0000009a1803a224 */ /* 0x080fe400078e02ff */
[-C--:B------:R-:W-:Y:S02]  /*67d0*/  @!P3 IMAD R25, R25, R154.reuse, RZ ;  /* 0x0000009a1919b224 */ /* 0x080fe400078e02ff */
[----:B------:R-:W-:Y:S01]  /*67e0*/  @!P4 IMAD R9, R26, R154, RZ ;  /* 0x0000009a1a09c224 */ /* 0x000fe200078e02ff */
[----:B------:R0:W-:Y:S01]  /*67f0*/  @!P2 STG.E.U8 desc[UR36][R4.64], R3 ;  /* 0x000000030400a986 */ /* 0x0001e2000c101124 */
[----:B------:R-:W-:-:S03]  /*6800*/  ISETP.LT.OR P2, PT, R0, 0x2, !P0 ;  /* 0x000000020000780c */ /* 0x000fc60004741670 */
[----:B------:R-:W-:Y:S01]  /*6810*/  @!P3 STG.E.U8 desc[UR36][R4.64+0x1], R25 ;  /* 0x000001190400b986 */ /* 0x000fe2000c101124 */
[----:B------:R-:W-:-:S03]  /*6820*/  ISETP.LT.OR P3, PT, R0, 0x9, !P1 ;  /* 0x000000090000780c */ /* 0x000fc60004f61670 */
[----:B------:R1:W-:Y:S01]  /*6830*/  @!P4 STG.E.U8 desc[UR36][R6.64], R9 ;  /* 0x000000090600c986 */ /* 0x0003e2000c101124 */
[----:B------:R-:W-:-:S05]  /*6840*/  ISETP.LT.OR P4, PT, R0, 0xa, !P1 ;  /* 0x0000000a0000780c */ /* 0x000fca0004f81670 */
[----:B------:R-:W-:-:S04]  /*6850*/  @!P2 IMAD R27, R27, R154, RZ ;  /* 0x0000009a1b1ba224 */ /* 0x000fc800078e02ff */
[-C--:B------:R-:W-:Y:S01]  /*6860*/  @!P3 IMAD R11, R28, R154.reuse, RZ ;  /* 0x0000009a1c0bb224 */ /* 0x080fe200078e02ff */
[----:B------:R-:W-:Y:S01]  /*6870*/  @!P2 STG.E.U8 desc[UR36][R6.64+0x1], R27 ;  /* 0x0000011b0600a986 */ /* 0x000fe2000c101124 */
[C---:B------:R-:W-:Y:S02]  /*6880*/  ISETP.LT.OR P2, PT, R0.reuse, 0x9, !P0 ;  /* 0x000000090000780c */ /* 0x040fe40004741670 */
[----:B------:R-:W-:Y:S01]  /*6890*/  @!P4 IMAD R29, R29, R154, RZ ;  /* 0x0000009a1d1dc224 */ /* 0x000fe200078e02ff */
[----:B------:R2:W-:Y:S01]  /*68a0*/  @!P3 STG.E.U8 desc[UR36][R4.64+0x8], R11 ;  /* 0x0000080b0400b986 */ /* 0x0005e2000c101124 */
[----:B------:R-:W-:-:S03]  /*68b0*/  ISETP.LT.OR P3, PT, R0, 0xa, !P0 ;  /* 0x0000000a0000780c */ /* 0x000fc60004761670 */
[----:B------:R-:W-:Y:S01]  /*68c0*/  @!P4 STG.E.U8 desc[UR36][R4.64+0x9], R29 ;  /* 0x0000091d0400c986 */ /* 0x000fe2000c101124 */
[----:B------:R-:W-:-:S05]  /*68d0*/  ISETP.LT.OR P4, PT, R0, 0x11, !P1 ;  /* 0x000000110000780c */ /* 0x000fca0004f81670 */
[----:B0-----:R-:W-:-:S04]  /*68e0*/  @!P2 IMAD R3, R30, R154, RZ ;  /* 0x0000009a1e03a224 */ /* 0x001fc800078e02ff */
[-C--:B------:R-:W-:Y:S01]  /*68f0*/  @!P3 IMAD R31, R31, R154.reuse, RZ ;  /* 0x0000009a1f1fb224 */ /* 0x080fe200078e02ff */
[----:B------:R0:W-:Y:S01]  /*6900*/  @!P2 STG.E.U8 desc[UR36][R6.64+0x8], R3 ;  /* 0x000008030600a986 */ /* 0x0001e2000c101124 */
[----:B------:R-:W-:Y:S02]  /*6910*/  ISETP.LT.OR P2, PT, R0, 0x12, !P1 ;  /* 0x000000120000780c */ /* 0x000fe40004f41670 */
[----:B-1----:R-:W-:Y:S01]  /*6920*/  @!P4 IMAD R9, R32, R154, RZ ;  /* 0x0000009a2009c224 */ /* 0x002fe200078e02ff */
[----:B------:R-:W-:Y:S01]  /*6930*/  @!P3 STG.E.U8 desc[UR36][R6.64+0x9], R31 ;  /* 0x0000091f0600b986 */ /* 0x000fe2000c101124 */
[----:B------:R-:W-:-:S03]  /*6940*/  ISETP.LT.OR P3, PT, R0, 0x11, !P0 ;  /* 0x000000110000780c */ /* 0x000fc60004761670 */
[----:B------:R1:W-:Y:S01]  /*6950*/  @!P4 STG.E.U8 desc[UR36][R4.64+0x10], R9 ;  /* 0x000010090400c986 */ /* 0x0003e2000c101124 */
[----:B------:R-:W-:-:S05]  /*6960*/  ISETP.LT.OR P4, PT, R0, 0x12, !P0 ;  /* 0x000000120000780c */ /* 0x000fca0004781670 */
[----:B------:R-:W-:-:S04]  /*6970*/  @!P2 IMAD R33, R33, R154, RZ ;  /* 0x0000009a2121a224 */ /* 0x000fc800078e02ff */
[-C--:B--2---:R-:W-:Y:S01]  /*6980*/  @!P3 IMAD R11, R34, R154.reuse, RZ ;  /* 0x0000009a220bb224 */ /* 0x084fe200078e02ff */
        /* <DEDUP_REMOVED lines=336> */
[----:B------:R4:W-:Y:S01]  /*7e90*/  @!P3 STG.E.U8 desc[UR36][R4.64+0xf1], R145 ;  /* 0x0000f1910400b986 */ /* 0x0009e2000c101124 */
[C---:B------:R-:W-:Y:S02]  /*7ea0*/  ISETP.LT.OR P3, PT, R0.reuse, 0xf9, !P1 ;  /* 0x000000f90000780c */ /* 0x040fe40004f61670 */
[C---:B------:R-:W-:Y:S01]  /*7eb0*/  ISETP.LT.OR P1, PT, R0.reuse, 0xfa, !P1 ;  /* 0x000000fa0000780c */ /* 0x040fe20004f21670 */
[----:B------:R4:W-:Y:S01]  /*7ec0*/  @!P4 STG.E.U8 desc[UR36][R6.64+0xf0], R9 ;  /* 0x0000f0090600c986 */ /* 0x0009e2000c101124 */
[----:B------:R-:W-:-:S02]  /*7ed0*/  ISETP.LT.OR P4, PT, R0, 0xf9, !P0 ;  /* 0x000000f90000780c */ /* 0x000fc40004781670 */
[----:B------:R-:W-:-:S03]  /*7ee0*/  ISETP.LT.OR P0, PT, R0, 0xfa, !P0 ;  /* 0x000000fa0000780c */ /* 0x000fc60004701670 */
[----:B------:R-:W-:-:S04]  /*7ef0*/  @!P2 IMAD R147, R147, R154, RZ ;  /* 0x0000009a9393a224 */ /* 0x000fc800078e02ff */
[-C--:B--2---:R-:W-:Y:S01]  /*7f00*/  @!P3 IMAD R11, R148, R154.reuse, RZ ;  /* 0x0000009a940bb224 */ /* 0x084fe200078e02ff */
[----:B------:R4:W-:Y:S01]  /*7f10*/  @!P2 STG.E.U8 desc[UR36][R6.64+0xf1], R147 ;  /* 0x0000f1930600a986 */ /* 0x0009e2000c101124 */
[-C--:B------:R-:W-:Y:S02]  /*7f20*/  @!P1 IMAD R149, R149, R154.reuse, RZ ;  /* 0x0000009a95959224 */ /* 0x080fe400078e02ff */
[-C--:B0-----:R-:W-:Y:S01]  /*7f30*/  @!P4 IMAD R3, R150, R154.reuse, RZ ;  /* 0x0000009a9603c224 */ /* 0x081fe200078e02ff */
[----:B------:R4:W-:Y:S01]  /*7f40*/  @!P3 STG.E.U8 desc[UR36][R4.64+0xf8], R11 ;  /* 0x0000f80b0400b986 */ /* 0x0009e2000c101124 */
[----:B------:R-:W-:-:S03]  /*7f50*/  @!P0 IMAD R151, R151, R154, RZ ;  /* 0x0000009a97978224 */ /* 0x000fc600078e02ff */
[----:B------:R4:W-:Y:S04]  /*7f60*/  @!P1 STG.E.U8 desc[UR36][R4.64+0xf9], R149 ;  /* 0x0000f99504009986 */ /* 0x0009e8000c101124 */
[----:B------:R4:W-:Y:S04]  /*7f70*/  @!P4 STG.E.U8 desc[UR36][R6.64+0xf8], R3 ;  /* 0x0000f8030600c986 */ /* 0x0009e8000c101124 */
[----:B------:R4:W-:Y:S02]  /*7f80*/  @!P0 STG.E.U8 desc[UR36][R6.64+0xf9], R151 ;  /* 0x0000f99706008986 */ /* 0x0009e4000c101124 */
.L_x_290:
[----:B------:R-:W-:Y:S05]  /*7f90*/  BSYNC B0 ;  /* 0x0000000000007941 */ /* 0x000fea0003800000 */
.L_x_32:
[----:B------:R-:W-:Y:S01]  /*7fa0*/  ULDC UR4, c[0x0][0xc] ;  /* 0x0000030000047ab9 */ /* 0x000fe20000000800 */
[----:B------:R-:W-:Y:S01]  /*7fb0*/  ULDC UR5, c[0x0][0x10] ;  /* 0x0000040000057ab9 */ /* 0x000fe20000000800 */
[----:B-1--4-:R-:W1:Y:S01]  /*7fc0*/  LDC R3, c[0x0][0x14] ;  /* 0x00000500ff037b82 */ /* 0x012e620000000800 */
[----:B------:R-:W-:Y:S01]  /*7fd0*/  UIMAD.WIDE.U32 UR4, UR4, UR5, URZ ;  /* 0x00000005040472a5 */ /* 0x000fe2000f8e003f */
[----:B------:R-:W-:Y:S01]  /*7fe0*/  PRMT R0, RZ, 0x7610, R0 ;  /* 0x00007610ff007816 */ /* 0x000fe20000000000 */
[----:B------:R-:W-:Y:S02]  /*7ff0*/  IMAD.MOV.U32 R152, RZ, RZ, -0x1 ;  /* 0xffffffffff987424 */ /* 0x000fe400078e00ff */
[----:B------:R-:W-:Y:S02]  /*8000*/  IMAD.MOV.U32 R22, RZ, RZ, -0x1 ;  /* 0xffffffffff167424 */ /* 0x000fe400078e00ff */
[----:B-1----:R-:W-:-:S04]  /*8010*/  IMAD.WIDE.U32 R16, R3, UR4, R16 ;  /* 0x0000000403107c25 */ /* 0x002fc8000f8e0010 */
[----:B------:R-:W-:Y:S01]  /*8020*/  IMAD R3, R3, UR5, RZ ;  /* 0x0000000503037c24 */ /* 0x000fe2000f8e02ff */
[----:B------:R-:W-:Y:S02]  /*8030*/  ULDC.64 UR4, c[0x0][0x650] ;  /* 0x0001940000047ab9 */ /* 0x000fe40000000a00 */
[----:B------:R-:W-:Y:S01]  /*8040*/  ISETP.GE.U32.AND P0, PT, R16, UR4, PT ;  /* 0x0000000410007c0c */ /* 0x000fe2000bf06070 */
[----:B------:R-:W-:-:S05]  /*8050*/  IMAD.IADD R17, R17, 0x1, R3 ;  /* 0x0000000111117824 */ /* 0x000fca00078e0203 */
[----:B------:R-:W-:-:S13]  /*8060*/  ISETP.GE.U32.AND.EX P0, PT, R17, UR5, PT, P0 ;  /* 0x0000000511007c0c */ /* 0x000fda000bf06100 */
[----:B------:R-:W-:Y:S05]  /*8070*/  @P0 BRA `(.L_x_291) ;  /* 0x0000000400640947 */ /* 0x000fea0003800000 */
[----:B------:R-:W1:Y:S01]  /*8080*/  S2R R12, SR_CTAID.X ;  /* 0x00000000000c7919 */ /* 0x000e620000002500 */
[----:B------:R-:W2:Y:S01]  /*8090*/  LDC.64 R10, c[0x0][0x628] ;  /* 0x00018a00ff0a7b82 */ /* 0x000ea20000000a00 */
[----:B------:R-:W-:Y:S01]  /*80a0*/  ULDC UR4, c[0x0][0x150] ;  /* 0x0000540000047ab9 */ /* 0x000fe20000000800 */
[----:B------:R-:W-:Y:S01]  /*80b0*/  IMAD.MOV.U32 R8, RZ, RZ, R16 ;  /* 0x000000ffff087224 */ /* 0x000fe200078e0010 */
[----:B------:R-:W4:Y:S01]  /*80c0*/  S2R R24, SR_CTAID.Y ;  /* 0x0000000000187919 */ /* 0x000f220000002600 */
[----:B------:R-:W-:-:S04]  /*80d0*/  IMAD.MOV.U32 R9, RZ, RZ, R17 ;  /* 0x000000ffff097224 */ /* 0x000fc800078e0011 */
[----:B------:R-:W0:Y:S08]  /*80e0*/  LDC R21, c[0x0][0x144] ;  /* 0x00005100ff157b82 */ /* 0x000e300000000800 */
[----:B------:R-:W0:Y:S08]  /*80f0*/  LDC R0, c[0x0][0x630] ;  /* 0x00018c00ff007b82 */ /* 0x000e300000000800 */
[----:B------:R-:W0:Y:S01]  /*8100*/  LDC.64 R14, c[0x0][0x620] ;  /* 0x00018800ff0e7b82 */ /* 0x000e220000000a00 */
[----:B--2---:R-:W-:-:S04]  /*8110*/  ISETP.NE.U32.AND P0, PT, R10, RZ, PT ;  /* 0x000000ff0a00720c */ /* 0x004fc80003f05070 */
[----:B------:R-:W-:Y:S02]  /*8120*/  ISETP.NE.AND.EX P0, PT, R11, RZ, PT, P0 ;  /* 0x000000ff0b00720c */ /* 0x000fe40003f05300 */
[----:B-1----:R-:W-:-:S05]  /*8130*/  I2FP.F32.U32 R3, R12 ;  /* 0x0000000c00037245 */ /* 0x002fca0000201000 */
[----:B------:R-:W-:-:S04]  /*8140*/  FMUL R3, R3, UR4 ;  /* 0x0000000403037c20 */ /* 0x000fc80008400000 */
[----:B------:R1:W2:Y:S02]  /*8150*/  F2I.U32.TRUNC.NTZ R20, R3 ;  /* 0x0000000300147305 */ /* 0x0002a4000020f000 */
[----:B----4-:R-:W-:Y:S05]  /*8160*/  @!P0 BRA `(.L_x_292) ;  /* 0x0000000000288947 */ /* 0x010fea0003800000 */
[----:B-1----:R-:W1:Y:S02]  /*8170*/  LDC R3, c[0x0][0x634] ;  /* 0x00018d00ff037b82 */ /* 0x002e640000000800 */
[----:B-1----:R-:W-:-:S05]  /*8180*/  IADD3 R3, P0, R16, R3, RZ ;  /* 0x0000000310037210 */ /* 0x002fca0007f1e0ff */
[----:B------:R-:W-:-:S04]  /*8190*/  IMAD.X R13, RZ, RZ, R17, P0 ;  /* 0x000000ffff0d7224 */ /* 0x000fc800000e0611 */
[----:B0-----:R-:W-:-:S04]  /*81a0*/  IMAD.WIDE.U32 R4, R13, R10, RZ ;  /* 0x0000000a0d047225 */ /* 0x001fc800078e00ff */
[----:B---3--:R-:W-:-:S04]  /*81b0*/  IMAD.WIDE.U32 R6, P0, R3, R11, R4 ;  /* 0x0000000b03067225 */ /* 0x008fc80007800004 */
[----:B------:R-:W-:-:S04]  /*81c0*/  IMAD.WIDE.U32 R4, R3, R10, RZ ;  /* 0x0000000a03047225 */ /* 0x000fc800078e00ff */
[----:B------:R-:W-:Y:S01]  /*81d0*/  IMAD.X R9, RZ, RZ, RZ, P0 ;  /* 0x000000ffff097224 */ /* 0x000fe200000e06ff */
[----:B------:R-:W-:Y:S01]  /*81e0*/  IADD3 RZ, P0, R5, R6, RZ ;  /* 0x0000000605ff7210 */ /* 0x000fe20007f1e0ff */
[----:B------:R-:W-:-:S04]  /*81f0*/  IMAD.MOV.U32 R8, RZ, RZ, R7 ;  /* 0x000000ffff087224 */ /* 0x000fc800078e0007 */
[----:B------:R-:W-:-:S08]  /*8200*/  IMAD.WIDE.U32.X R8, R13, R11, R8, P0 ;  /* 0x0000000b0d087225 */ /* 0x000fd000000e0408 */
.L_x_292:
[----:B------:R-:W4:Y:S01]  /*8210*/  LDC.64 R30, c[0x0][0x640] ;  /* 0x00019000ff1e7b82 */ /* 0x000f220000000a00 */
[-CC-:B0-----:R-:W-:Y:S01]  /*8220*/  SHF.R.U64 R22, R8, R0.reuse, R9.reuse ;  /* 0x0000000008167219 */ /* 0x181fe20000001209 */
[----:B--2---:R-:W-:Y:S01]  /*8230*/  IMAD.MOV R20, RZ, RZ, -R20 ;  /* 0x000000ffff147224 */ /* 0x004fe200078e0a14 */
[----:B------:R-:W-:Y:S01]  /*8240*/  SHF.R.U32.HI R0, RZ, R0, R9 ;  /* 0x00000000ff007219 */ /* 0x000fe20000011609 */
[----:B------:R-:W-:Y:S01]  /*8250*/  ULDC UR4, c[0x0][0x154] ;  /* 0x0000550000047ab9 */ /* 0x000fe20000000800 */
[----:B-1----:R-:W-:Y:S01]  /*8260*/  IADD3 R3, P0, RZ, -R22, RZ ;  /* 0x80000016ff037210 */ /* 0x002fe20007f1e0ff */
[----:B------:R-:W-:Y:S02]  /*8270*/  IMAD R26, R21, R20, R12 ;  /* 0x00000014151a7224 */ /* 0x000fe400078e020c */
[----:B---3--:R-:W0:Y:S01]  /*8280*/  LDC R6, c[0x0][0x618] ;  /* 0x00018600ff067b82 */ /* 0x008e220000000800 */
[----:B------:R-:W-:Y:S02]  /*8290*/  IMAD.MOV.U32 R7, RZ, RZ, 0x1 ;  /* 0x00000001ff077424 */ /* 0x000fe400078e00ff */
[----:B------:R-:W-:-:S04]  /*82a0*/  IMAD.X R5, RZ, RZ, ~R0, P0 ;  /* 0x000000ffff057224 */ /* 0x000fc800000e0e00 */
[-C--:B------:R-:W-:Y:S01]  /*82b0*/  IMAD R0, R5, R14.reuse, RZ ;  /* 0x0000000e05007224 */ /* 0x080fe200078e02ff */
[----:B------:R-:W1:Y:S01]  /*82c0*/  LDC R8, c[0x0][0x608] ;  /* 0x00018200ff087b82 */ /* 0x000e620000000800 */
[----:B------:R-:W-:-:S04]  /*82d0*/  IMAD.WIDE.U32 R4, R3, R14, R16 ;  /* 0x0000000e03047225 */ /* 0x000fc800078e0010 */
[----:B------:R-:W-:Y:S01]  /*82e0*/  IMAD R3, R3, R15, R0 ;  /* 0x0000000f03037224 */ /* 0x000fe200078e0200 */
[----:B------:R-:W-:Y:S02]  /*82f0*/  I2FP.F32.U32 R0, R24 ;  /* 0x0000001800007245 */ /* 0x000fe40000201000 */
[----:B------:R-:W2:Y:S01]  /*8300*/  LDC R28, c[0x0][0x658] ;  /* 0x00019600ff1c7b82 */ /* 0x000ea20000000800 */
[----:B------:R-:W-:Y:S01]  /*8310*/  IMAD.IADD R3, R5, 0x1, R3 ;  /* 0x0000000105037824 */ /* 0x000fe200078e0203 */
[----:B----4-:R-:W-:Y:S01]  /*8320*/  ISETP.NE.U32.AND P0, PT, R30, RZ, PT ;  /* 0x000000ff1e00720c */ /* 0x010fe20003f05070 */
[----:B------:R-:W-:Y:S01]  /*8330*/  FMUL R0, R0, UR4 ;  /* 0x0000000400007c20 */ /* 0x000fe20008400000 */
[----:B------:R-:W-:Y:S02]  /*8340*/  IMAD.MOV.U32 R5, RZ, RZ, -0x1 ;  /* 0xffffffffff057424 */ /* 0x000fe400078e00ff */
[----:B------:R-:W-:Y:S01]  /*8350*/  ISETP.NE.AND.EX P0, PT, R31, RZ, PT, P0 ;  /* 0x000000ff1f00720c */ /* 0x000fe20003f05300 */
[----:B------:R3:W4:Y:S01]  /*8360*/  F2I.U32.TRUNC.NTZ R13, R0 ;  /* 0x00000000000d7305 */ /* 0x000722000020f000 */
[----:B------:R-:W3:Y:S01]  /*8370*/  LDC R15, c[0x0][0x148] ;  /* 0x00005200ff0f7b82 */ /* 0x000ee20000000800 */
[----:B0-----:R-:W-:-:S02]  /*8380*/  SHF.R.U64 R12, R4, R6, R3 ;  /* 0x00000006040c7219 */ /* 0x001fc40000001203 */
[----:B------:R-:W-:-:S05]  /*8390*/  SHF.R.U32.HI R3, RZ, R6, R3 ;  /* 0x00000006ff037219 */ /* 0x000fca0000011603 */
[----:B------:R-:W0:Y:S01]  /*83a0*/  LDC R20, c[0x0][0x600] ;  /* 0x00018000ff147b82 */ /* 0x000e220000000800 */
[-CC-:B-1----:R-:W-:Y:S02]  /*83b0*/  SHF.R.U64 R10, R12, R8.reuse, R3.reuse ;  /* 0x000000080c0a7219 */ /* 0x182fe40000001203 */
[----:B------:R-:W-:-:S05]  /*83c0*/  SHF.R.U32.HI R3, RZ, R8, R3 ;  /* 0x00000008ff037219 */ /* 0x000fca0000011603 */
[----:B------:R-:W1:Y:S01]  /*83d0*/  LDC R21, c[0x0][0x648] ;  /* 0x00019200ff157b82 */ /* 0x000e620000000800 */
[-C--:B--2---:R-:W-:Y:S02]  /*83e0*/  SHF.L.U32 R4, R5, R28.reuse, RZ ;  /* 0x0000001c05047219 */ /* 0x084fe400000006ff */
[-CC-:B------:R-:W-:Y:S02]  /*83f0*/  SHF.R.U64 R14, R10, R28.reuse, R3.reuse ;  /* 0x0000001c0a0e7219 */ /* 0x180fe40000001203 */
[----:B------:R-:W-:Y:S02]  /*8400*/  SHF.R.U32.HI R5, RZ, R28, R3 ;  /* 0x0000001cff057219 */ /* 0x000fe40000011603 */
[----:B------:R-:W-:Y:S01]  /*8410*/  LOP3.LUT R153, RZ, R4, RZ, 0x33, !PT ;  /* 0x00000004ff997212 */ /* 0x000fe200078e33ff */
[----:B------:R-:W2:Y:S01]  /*8420*/  LDC R25, c[0x0][0x638] ;  /* 0x00018e00ff197b82 */ /* 0x000ea20000000800 */
[----:B------:R-:W-:Y:S01]  /*8430*/  SHF.L.U32 R28, R7, R28, RZ ;  /* 0x0000001c071c7219 */ /* 0x000fe200000006ff */
[----:B------:R-:W-:-:S06]  /*8440*/  IMAD.MOV.U32 R4, RZ, RZ, R14 ;  /* 0x000000ffff047224 */ /* 0x000fcc00078e000e */
[----:B------:R-:W0:Y:S01]  /*8450*/  LDC R27, c[0x0][0x610] ;  /* 0x00018400ff1b7b82 */ /* 0x000e220000000800 */
[----:B----4-:R-:W-:Y:S05]  /*8460*/  @!P0 BRA `(.L_x_293) ;  /* 0x0000000000288947 */ /* 0x010fea0003800000 */
        /* <DEDUP_REMOVED lines=10> */
.L_x_293:
[----:B------:R-:W-:Y:S01]  /*8510*/  ISETP.NE.AND P0, PT, R2, 0x1, PT ;  /* 0x000000010200780c */ /* 0x000fe20003f05270 */
[----:B------:R-:W-:Y:S01]  /*8520*/  IMAD.MOV R13, RZ, RZ, -R13 ;  /* 0x000000ffff0d7224 */ /* 0x000fe200078e0a0d */
[----:B-1-3--:R-:W-:Y:S01]  /*8530*/  SHF.R.U64 R0, R4, R21, R5 ;  /* 0x0000001504007219 */ /* 0x00afe20000001205 */
[----:B0-----:R-:W-:Y:S01]  /*8540*/  VIADD R5, R20, 0xffffffff ;  /* 0xffffffff14057836 */ /* 0x001fe20000000000 */
[----:B------:R-:W-:-:S03]  /*8550*/  LOP3.LUT R153, R10, R153, RZ, 0xc0, !PT ;  /* 0x000000990a997212 */ /* 0x000fc600078ec0ff */
[----:B------:R-:W-:Y:S01]  /*8560*/  IMAD.MOV R3, RZ, RZ, -R0 ;  /* 0x000000ffff037224 */ /* 0x000fe200078e0a00 */
[----:B------:R-:W-:Y:S01]  /*8570*/  LOP3.LUT R5, R12, R5, RZ, 0xc0, !PT ;  /* 0x000000050c057212 */ /* 0x000fe200078ec0ff */
[----:B------:R-:W-:Y:S02]  /*8580*/  IMAD R153, R28, R0, R153 ;  /* 0x000000001c997224 */ /* 0x000fe400078e0299 */
[----:B--2---:R-:W-:Y:S02]  /*8590*/  IMAD R0, R3, R25, R14 ;  /* 0x0000001903007224 */ /* 0x004fe400078e020e */
[----:B------:R-:W-:Y:S02]  /*85a0*/  @P0 IMAD R26, R15, R13, R24 ;  /* 0x0000000d0f1a0224 */ /* 0x000fe400078e0218 */
[----:B------:R-:W-:Y:S02]  /*85b0*/  IMAD R4, R0, R20, R5 ;  /* 0x0000001400047224 */ /* 0x000fe400078e0205 */
[----:B------:R-:W-:-:S02]  /*85c0*/  IMAD R153, R153, R27, R26 ;  /* 0x0000001b99997224 */ /* 0x000fc400078e021a */
[----:B------:R-:W-:-:S03]  /*85d0*/  IMAD.MOV.U32 R3, RZ, RZ, 0x1 ;  /* 0x00000001ff037424 */ /* 0x000fc600078e00ff */
[----:B------:R-:W-:Y:S02]  /*85e0*/  SEL R152, R4, R153, !P0 ;  /* 0x0000009904987207 */ /* 0x000fe40004000000 */
[----:B------:R-:W-:Y:S02]  /*85f0*/  PRMT R0, R3, 0x7610, R0 ;  /* 0x0000761003007816 */ /* 0x000fe40000000000 */
[----:B------:R-:W-:-:S07]  /*8600*/  SEL R153, R153, R4, !P0 ;  /* 0x0000000499997207 */ /* 0x000fce0004000000 */
.L_x_291:
[----:B------:R-:W-:-:S13]  /*8610*/  LOP3.LUT P0, RZ, R0, 0xff, RZ, 0xc0, !PT ;  /* 0x000000ff00ff7812 */ /* 0x000fda000780c0ff */
[----:B------:R-:W-:Y:S05]  /*8620*/  @P0 BRA `(.L_x_294) ;  /* 0xffffff8800d40947 */ /* 0x000fea000383ffff */
[----:B------:R-:W-:Y:S05]  /*8630*/  EXIT ;  /* 0x000000000000794d */ /* 0x000fea0003800000 */
.L_x_7:
[----:B0-----:R-:W-:Y:S01]  /*8640*/  ULDC.64 UR4, c[0x0][0x650] ;  /* 0x0001940000047ab9 */ /* 0x001fe20000000a00 */
        /* <DEDUP_REMOVED lines=25> */
.L_x_296:
[----:B------:R-:W0:Y:S01]  /*87e0*/  LDC.64 R26, c[0x0][0x640] ;  /* 0x00019000ff1a7b82 */ /* 0x000e220000000a00 */
[-CC-:B------:R-:W-:Y:S01]  /*87f0*/  SHF.R.U64 R20, R12, R8.reuse, R13.reuse ;  /* 0x000000080c147219 */ /* 0x180fe2000000120d */
[----:B------:R-:W-:Y:S01]  /*8800*/  IMAD.MOV.U32 R30, RZ, RZ, 0x1 ;  /* 0x00000001ff1e7424 */ /* 0x000fe200078e00ff */
[----:B------:R-:W-:Y:S02]  /*8810*/  SHF.R.U32.HI R6, RZ, R8, R13 ;  /* 0x00000008ff067219 */ /* 0x000fe4000001160d */
[----:B------:R-:W-:-:S03]  /*8820*/  IADD3 R11, P0, RZ, -R20, RZ ;  /* 0x80000014ff0b7210 */ /* 0x000fc60007f1e0ff */
[----:B------:R-:W1:Y:S02]  /*8830*/  LDC R10, c[0x0][0x618] ;  /* 0x00018600ff0a7b82 */ /* 0x000e640000000800 */
[----:B------:R-:W-:-:S04]  /*8840*/  IMAD.X R7, RZ, RZ, ~R6, P0 ;  /* 0x000000ffff077224 */ /* 0x000fc800000e0e06 */
[-C--:B------:R-:W-:Y:S02]  /*8850*/  IMAD R8, R7, R22.reuse, RZ ;  /* 0x0000001607087224 */ /* 0x080fe400078e02ff */
[----:B------:R-:W2:Y:S01]  /*8860*/  LDC R12, c[0x0][0x608] ;  /* 0x00018200ff0c7b82 */ /* 0x000ea20000000800 */
[----:B------:R-:W-:-:S04]  /*8870*/  IMAD.WIDE.U32 R6, R11, R22, R16 ;  /* 0x000000160b067225 */ /* 0x000fc800078e0010 */
[----:B------:R-:W-:-:S03]  /*8880*/  IMAD R11, R11, R23, R8 ;  /* 0x000000170b0b7224 */ /* 0x000fc600078e0208 */
[----:B------:R-:W3:Y:S01]  /*8890*/  LDC R25, c[0x0][0x658] ;  /* 0x00019600ff197b82 */ /* 0x000ee20000000800 */
[----:B------:R-:W-:Y:S01]  /*88a0*/  IMAD.IADD R7, R7, 0x1, R11 ;  /* 0x0000000107077824 */ /* 0x000fe200078e020b */
[----:B0-----:R-:W-:-:S04]  /*88b0*/  ISETP.NE.U32.AND P0, PT, R26, RZ, PT ;  /* 0x000000ff1a00720c */ /* 0x001fc80003f05070 */
[----:B------:R-:W-:Y:S02]  /*88c0*/  ISETP.NE.AND.EX P0, PT, R27, RZ, PT, P0 ;  /* 0x000000ff1b00720c */ /* 0x000fe40003f05300 */
[----:B------:R-:W0:Y:S01]  /*88d0*/  LDC R23, c[0x0][0x600] ;  /* 0x00018000ff177b82 */ /* 0x000e220000000800 */
[-CC-:B-1----:R-:W-:Y:S02]  /*88e0*/  SHF.R.U64 R8, R6, R10.reuse, R7.reuse ;  /* 0x0000000a06087219 */ /* 0x182fe40000001207 */
[----:B------:R-:W-:Y:S01]  /*88f0*/  SHF.R.U32.HI R7, RZ, R10, R7 ;  /* 0x0000000aff077219 */ /* 0x000fe20000011607 */
[----:B------:R-:W-:-:S04]  /*8900*/  IMAD.MOV.U32 R10, RZ, RZ, -0x1 ;  /* 0xffffffffff0a7424 */ /* 0x000fc800078e00ff */
        /* <DEDUP_REMOVED lines=21> */
.L_x_297:
[----:B------:R-:W-:Y:S01]  /*8a60*/  ISETP.NE.AND P0, PT, R2, 0x1, PT ;  /* 0x000000010200780c */ /* 0x000fe20003f05270 */
[----:B0-----:R-:W-:Y:S01]  /*8a70*/  VIADD R11, R23, 0xffffffff ;  /* 0xffffffff170b7836 */ /* 0x001fe20000000000 */
[----:B-1----:R-:W-:Y:S02]  /*8a80*/  SHF.R.U64 R6, R6, R24, R7 ;  /* 0x0000001806067219 */ /* 0x002fe40000001207 */
[----:B------:R-:W-:Y:S02]  /*8a90*/  SHF.L.U32 R30, R30, R25, RZ ;  /* 0x000000191e1e7219 */ /* 0x000fe400000006ff */
[----:B------:R-:W-:Y:S01]  /*8aa0*/  LOP3.LUT R5, R21, R32, RZ, 0xc0, !PT ;  /* 0x0000002015057212 */ /* 0x000fe200078ec0ff */
[----:B------:R-:W-:-:S04]  /*8ab0*/  IMAD.MOV R7, RZ, RZ, -R6 ;  /* 0x000000ffff077224 */ /* 0x000fc800078e0a06 */
[----:B------:R-:W-:Y:S01]  /*8ac0*/  IMAD R6, R30, R6, R5 ;  /* 0x000000061e067224 */ /* 0x000fe200078e0205 */
[----:B------:R-:W-:Y:S01]  /*8ad0*/  LOP3.LUT R5, R8, R11, RZ, 0xc0, !PT ;  /* 0x0000000b08057212 */ /* 0x000fe200078ec0ff */
[----:B------:R-:W-:Y:S02]  /*8ae0*/  @P0 IMAD R3, R9, R14, R4 ;  /* 0x0000000e09030224 */ /* 0x000fe400078e0204 */
[----:B--2---:R-:W-:Y:S02]  /*8af0*/  IMAD R4, R7, R28, R22 ;  /* 0x0000001c07047224 */ /* 0x004fe400078e0216 */
[----:B---3--:R-:W-:Y:S02]  /*8b00*/  IMAD R3, R6, R29, R3 ;  /* 0x0000001d06037224 */ /* 0x008fe400078e0203 */
[----:B------:R-:W-:Y:S02]  /*8b10*/  IMAD R4, R4, R23, R5 ;  /* 0x0000001704047224 */ /* 0x000fe400078e0205 */
[----:B------:R-:W-:-:S02]  /*8b20*/  IMAD.MOV.U32 R8, RZ, RZ, 0x1 ;  /* 0x00000001ff087424 */ /* 0x000fc400078e00ff */
[----:B------:R-:W-:Y:S01]  /*8b30*/  IMAD.MOV.U32 R6, RZ, RZ, R20 ;  /* 0x000000ffff067224 */ /* 0x000fe200078e0014 */
[----:B------:R-:W-:Y:S02]  /*8b40*/  SEL R7, R4, R3, !P0 ;  /* 0x0000000304077207 */ /* 0x000fe40004000000 */
[----:B------:R-:W-:-:S07]  /*8b50*/  SEL R21, R3, R4, !P0 ;  /* 0x0000000403157207 */ /* 0x000fce0004000000 */
.L_x_295:
[----:B------:R-:W-:-:S08]  /*8b60*/  NOP ;  /* 0x0000000000007918 */ /* 0x000fd00000000000 */
[----:B------:R-:W0:-:S00]  /*8b70*/  USETMAXREG.DEALLOC.CTAPOOL 0x28 ;  /* 0x00000028000079c8 */ /* 0x000e0000080e0500 */
[----:B0-----:R-:W-:-:S13]  /*8b80*/  ISETP.NE.AND P0, PT, R0, RZ, PT ;  /* 0x000000ff0000720c */ /* 0x001fda0003f05270 */
[----:B------:R-:W-:Y:S05]  /*8b90*/  @P0 EXIT ;  /* 0x000000000000094d */ /* 0x000fea0003800000 */
[----:B------:R-:W-:Y:S01]  /*8ba0*/  LOP3.LUT P0, RZ, R8, 0xff, RZ, 0xc0, !PT ;  /* 0x000000ff08ff7812 */ /* 0x000fe2000780c0ff */
[----:B------:R-:W-:Y:S02]  /*8bb0*/  IMAD.MOV.U32 R0, RZ, RZ, 0x1 ;  /* 0x00000001ff007424 */ /* 0x000fe400078e00ff */
[----:B------:R-:W-:-:S10]  /*8bc0*/  IMAD.MOV.U32 R3, RZ, RZ, RZ ;  /* 0x000000ffff037224 */ /* 0x000fd400078e00ff */
[----:B------:R-:W-:Y:S05]  /*8bd0*/  @!P0 BRA `(.L_x_298) ;  /* 0x0000000c00488947 */ /* 0x000fea0003800000 */
[----:B------:R-:W0:Y:S01]  /*8be0*/  LDC R0, c[0x0][0x28c] ;  /* 0x0000a300ff007b82 */ /* 0x000e220000000800 */
[----:B------:R-:W-:Y:S01]  /*8bf0*/  ULDC UR5, c[0x0][0x658] ;  /* 0x0001960000057ab9 */ /* 0x000fe20000000800 */
[----:B------:R-:W-:Y:S01]  /*8c00*/  UMOV UR7, 0xffffffff ;  /* 0xffffffff00077882 */ /* 0x000fe20000000000 */
[----:B------:R-:W-:Y:S01]  /*8c10*/  ULDC UR6, c[0x0][0xc] ;  /* 0x0000030000067ab9 */ /* 0x000fe20000000800 */
[----:B------:R-:W-:Y:S01]  /*8c20*/  USHF.L.U32 UR8, UR7, UR5, URZ ;  /* 0x0000000507087299 */ /* 0x000fe2000800063f */
[----:B------:R-:W-:Y:S01]  /*8c30*/  BSSY B0, `(.L_x_298) ;  /* 0x00000cc000007945 */ /* 0x000fe20003800000 */
[----:B------:R-:W-:Y:S01]  /*8c40*/  UMOV UR9, 0x1 ;  /* 0x0000000100097882 */ /* 0x000fe20000000000 */
[----:B------:R-:W-:Y:S01]  /*8c50*/  ULDC UR7, c[0x0][0x10] ;  /* 0x0000040000077ab9 */ /* 0x000fe20000000800 */
[----:B------:R-:W1:Y:S01]  /*8c60*/  S2UR UR10, SR_CgaCtaId ;  /* 0x00000000000a79c3 */ /* 0x000e620000008800 */
[----:B------:R-:W-:Y:S01]  /*8c70*/  UIMAD.WIDE.U32 UR6, UR6, UR7, URZ ;  /* 0x00000007060672a5 */ /* 0x000fe2000f8e003f */
[----:B------:R-:W-:Y:S01]  /*8c80*/  IMAD.MOV.U32 R9, RZ, RZ, 0x1 ;  /* 0x00000001ff097424 */ /* 0x000fe200078e00ff */
[----:B------:R-:W-:Y:S01]  /*8c90*/  USHF.L.U32 UR17, UR9, UR5, URZ ;  /* 0x0000000509117299 */ /* 0x000fe2000800063f */
[----:B------:R-:W-:Y:S01]  /*8ca0*/  LOP3.LUT R13, R19, 0x2, RZ, 0xfc, !PT ;  /* 0x00000002130d7812 */ /* 0x000fe200078efcff */
[----:B------:R-:W-:Y:S01]  /*8cb0*/  ULDC UR4, c[0x0][0x600] ;  /* 0x0001800000047ab9 */ /* 0x000fe20000000800 */
[----:B------:R-:W-:Y:S01]  /*8cc0*/  ULDC UR5, c[0x0][0x14] ;  /* 0x0000050000057ab9 */ /* 0x000fe20000000800 */
[----:B------:R-:W-:-:S02]  /*8cd0*/  UIADD3 UR4, UR4, -0x1, URZ ;  /* 0xffffffff04047890 */ /* 0x000fc4000fffe03f */
[----:B------:R-:W-:Y:S02]  /*8ce0*/  UIMAD.WIDE.U32 UR22, UR6, UR5, URZ ;  /* 0x00000005061672a5 */ /* 0x000fe4000f8e003f */
[----:B------:R-:W-:Y:S02]  /*8cf0*/  UIMAD UR13, UR7, UR5, URZ ;  /* 0x00000005070d72a4 */ /* 0x000fe4000f8e023f */
[----:B------:R-:W-:Y:S02]  /*8d00*/  ULOP3.LUT UR16, URZ, UR8, URZ, 0x33, !UPT ;  /* 0x000000083f107292 */ /* 0x000fe4000f8e333f */
[----:B------:R-:W-:Y:S01]  /*8d10*/  UIADD3 UR13, UR23, UR13, URZ ;  /* 0x0000000d170d7290 */ /* 0x000fe2000fffe03f */
[----:B0-----:R-:W-:Y:S01]  /*8d20*/  VIADD R0, R0, 0x1f ;  /* 0x0000001f00007836 */ /* 0x001fe20000000000 */
[----:B------:R-:W-:-:S04]  /*8d30*/  ULDC.64 UR24, c[0x0][0x198] ;  /* 0x0000660000187ab9 */ /* 0x000fc80000000a00 */
[----:B------:R-:W-:Y:S01]  /*8d40*/  SHF.R.S32.HI R3, RZ, 0x1f, R0 ;  /* 0x0000001fff037819 */ /* 0x000fe20000011400 */
[----:B-1----:R-:W-:-:S03]  /*8d50*/  IMAD.U32 R8, RZ, RZ, UR10 ;  /* 0x0000000aff087e24 */ /* 0x002fc6000f8e00ff */
[----:B------:R-:W-:Y:S01]  /*8d60*/  LEA.HI R3, R3, R0, RZ, 0x5 ;  /* 0x0000000003037211 */ /* 0x000fe200078f28ff */
[----:B------:R-:W-:-:S03]  /*8d70*/  IMAD.MOV.U32 R0, RZ, RZ, 0x1 ;  /* 0x00000001ff007424 */ /* 0x000fc600078e00ff */
[----:B------:R-:W-:Y:S01]  /*8d80*/  SHF.R.S32.HI R10, RZ, 0x5, R3 ;  /* 0x00000005ff0a7819 */ /* 0x000fe20000011403 */
[----:B------:R-:W-:Y:S01]  /*8d90*/  IMAD.MOV.U32 R3, RZ, RZ, RZ ;  /* 0x000000ffff037224 */ /* 0x000fe200078e00ff */
[----:B------:R-:W-:-:S03]  /*8da0*/  LEA R11, R8, 0x100, 0xb ;  /* 0x00000100080b7811 */ /* 0x000fc600078e58ff */
[----:B------:R-:W-:-:S07]  /*8db0*/  VIADD R12, R10, 0x1 ;  /* 0x000000010a0c7836 */ /* 0x000fce0000000000 */
.L_x_309:
[----:B------:R-:W-:-:S03]  /*8dc0*/  UMOV UR5, 0xffffffff ;  /* 0xffffffff00057882 */ /* 0x000fc60000000000 */
[----:B------:R-:W-:Y:S05]  /*8dd0*/  BRA.DIV UR5, `(.L_x_299) ;  /* 0x0000000e05b07947 */ /* 0x000fea000b800000 */
[----:B------:R-:W-:-:S13]  /*8de0*/  ELECT P6, URZ, PT ;  /* 0x00000000003f782f */ /* 0x000fda00038c0000 */
.L_x_320:
[----:B------:R-:W0:Y:S01]  /*8df0*/  LDC R4, c[0x0][0x28c] ;  /* 0x0000a300ff047b82 */ /* 0x000e220000000800 */
[----:B------:R-:W-:Y:S01]  /*8e00*/  BSSY B1, `(.L_x_300) ;  /* 0x000003a000017945 */ /* 0x000fe20003800000 */
[----:B0-----:R-:W-:-:S13]  /*8e10*/  ISETP.LT.OR P6, PT, R4, 0x1, !P6 ;  /* 0x000000010400780c */ /* 0x001fda00077c1670 */
[----:B------:R-:W-:Y:S05]  /*8e20*/  @P6 BRA `(.L_x_301) ;  /* 0x0000000000dc6947 */ /* 0x000fea0003800000 */
[----:B------:R-:W-:Y:S02]  /*8e30*/  IMAD R21, R21, 0x2, R8 ;  /* 0x0000000215157824 */ /* 0x000fe400078e0208 */
[----:B------:R-:W-:Y:S02]  /*8e40*/  IMAD.SHL.U32 R22, R7, 0x100, RZ ;  /* 0x0000010007167824 */ /* 0x000fe400078e00ff */
[----:B------:R-:W-:Y:S02]  /*8e50*/  IMAD.MOV.U32 R24, RZ, RZ, RZ ;  /* 0x000000ffff187224 */ /* 0x000fe400078e00ff */
[----:B------:R-:W-:Y:S02]  /*8e60*/  IMAD.MOV.U32 R4, RZ, RZ, R12 ;  /* 0x000000ffff047224 */ /* 0x000fe400078e000c */
[----:B------:R-:W-:Y:S02]  /*8e70*/  IMAD.MOV.U32 R5, RZ, RZ, R0 ;  /* 0x000000ffff057224 */ /* 0x000fe400078e0000 */
[----:B------:R-:W-:-:S02]  /*8e80*/  IMAD.MOV.U32 R14, RZ, RZ, R3 ;  /* 0x000000ffff0e7224 */ /* 0x000fc400078e0003 */
[----:B------:R-:W-:-:S07]  /*8e90*/  IMAD.SHL.U32 R21, R21, 0x40, RZ ;  /* 0x0000004015157824 */ /* 0x000fce00078e00ff */
.L_x_304:
[----:B------:R-:W0:Y:S01]  /*8ea0*/  S2UR UR5, SR_CgaCtaId ;  /* 0x00000000000579c3 */ /* 0x000e220000008800 */
[----:B------:R-:W-:Y:S02]  /*8eb0*/  MOV R7, 0x400 ;  /* 0x0000040000077802 */ /* 0x000fe40000000f00 */
[----:B------:R-:W-:-:S13]  /*8ec0*/  LOP3.LUT P1, RZ, R18, 0x7f, RZ, 0xc0, !PT ;  /* 0x0000007f12ff7812 */ /* 0x000fda000782c0ff */
[----:B------:R-:W1:Y:S01]  /*8ed0*/  @!P1 LDC R15, c[0x0][0x500] ;  /* 0x00014000ff0f9b82 */ /* 0x000e620000000800 */
[----:B0-----:R-:W-:-:S05]  /*8ee0*/  IMAD.U32 R8, RZ, RZ, UR5 ;  /* 0x00000005ff087e24 */ /* 0x001fca000f8e00ff */
[----:B------:R-:W-:Y:S02]  /*8ef0*/  LEA R23, R8, R7, 0x18 ;  /* 0x0000000708177211 */ /* 0x000fe400078ec0ff */
[----:B------:R-:W-:-:S03]  /*8f00*/  SHF.L.U32 R7, R5, 0x1f, RZ ;  /* 0x0000001f05077819 */ /* 0x000fc600000006ff */
[----:B------:R-:W-:-:S04]  /*8f10*/  IMAD R20, R14, 0x8, R23 ;  /* 0x000000080e147824 */ /* 0x000fc800078e0217 */
[----:B------:R-:W0:Y:S02]  /*8f20*/  SYNCS.PHASECHK.TRANS64.TRYWAIT P0, [R20+URZ+0x20], R7 ;  /* 0x00002007140075a7 */ /* 0x000e24000800017f */
[----:B01----:R-:W-:Y:S05]  /*8f30*/  @!P0 BRA `(.L_x_302) ;  /* 0x0000000c00788947 */ /* 0x003fea0003800000 */
.L_x_321:
[----:B0-----:R-:W-:Y:S01]  /*8f40*/  PRMT R7, R13, 0x9910, RZ ;  /* 0x000099100d077816 */ /* 0x001fe200000000ff */
[----:B------:R0:W-:Y:S03]  /*8f50*/  @!P1 SYNCS.ARRIVE.TRANS64 RZ, [R20+URZ], R15 ;  /* 0x0000000f14ff99a7 */ /* 0x0001e6000800003f */
[----:B------:R-:W-:-:S13]  /*8f60*/  ISETP.NE.AND P0, PT, R7, 0x2, PT ;  /* 0x000000020700780c */ /* 0x000fda0003f05270 */
[----:B0-----:R-:W-:Y:S05]  /*8f70*/  @P0 BRA `(.L_x_303) ;  /* 0x0000000000040947 */ /* 0x001fea0003800000 */
[----:B------:R-:W-:Y:S01]  /*8f80*/  BPT.TRAP 0x1 ;  /* 0x000000040000795c */ /* 0x000fe20000300000 */
.L_x_303:
[C---:B------:R-:W-:Y:S01]  /*8f90*/  IMAD R7, R14.reuse, 0x1000, R11 ;  /* 0x000010000e077824 */ /* 0x040fe200078e020b */
[----:B------:R-:W-:Y:S01]  /*8fa0*/  R2UR UR8, R23 ;  /* 0x00000000170872ca */ /* 0x000fe200000e0000 */
[----:B------:R-:W-:Y:S01]  /*8fb0*/  IMAD R23, R14, 0x2000, R23 ;  /* 0x000020000e177824 */ /* 0x000fe200078e0217 */
[----:B------:R-:W-:Y:S01]  /*8fc0*/  R2UR UR18, R21 ;  /* 0x00000000151272ca */ /* 0x000fe200000e0000 */
[----:B------:R-:W-:Y:S01]  /*8fd0*/  VIADD R4, R4, 0xffffffff ;  /* 0xffffffff04047836 */ /* 0x000fe20000000000 */
[----:B------:R-:W-:Y:S01]  /*8fe0*/  R2UR UR5, R7 ;  /* 0x00000000070572ca */ /* 0x000fe200000e0000 */
[----:B------:R-:W-:Y:S01]  /*8ff0*/  UIADD3 UR6, UP0, UR24, 0xf0, URZ ;  /* 0x000000f018067890 */ /* 0x000fe2000ff1e03f */
[----:B------:R-:W-:Y:S01]  /*9000*/  R2UR UR11, R23 ;  /* 0x00000000170b72ca */ /* 0x000fe200000e0000 */
[----:B------:R-:W-:Y:S01]  /*9010*/  UIADD3 UR26, UP1, UR24, 0x1f0, URZ ;  /* 0x000001f0181a7890 */ /* 0x000fe2000ff3e03f */
[----:B------:R-:W-:Y:S01]  /*9020*/  R2UR UR9, R20 ;  /* 0x00000000140972ca */ /* 0x000fe200000e0000 */
[----:B------:R-:W-:Y:S01]  /*9030*/  UIADD3.X UR7, URZ, UR25, URZ, UP0, !UPT ;  /* 0x000000193f077290 */ /* 0x000fe200087fe43f */
[----:B------:R-:W-:Y:S01]  /*9040*/  R2UR UR10, R24 ;  /* 0x00000000180a72ca */ /* 0x000fe200000e0000 */
[----:B------:R-:W-:Y:S01]  /*9050*/  VIADD R14, R14, 0x1 ;  /* 0x000000010e0e7836 */ /* 0x000fe20000000000 */
[----:B------:R-:W-:Y:S01]  /*9060*/  R2UR UR12, R6 ;  /* 0x00000000060c72ca */ /* 0x000fe200000e0000 */
[----:B------:R-:W-:Y:S01]  /*9070*/  UIADD3.X UR27, URZ, UR25, URZ, UP1, !UPT ;  /* 0x000000193f1b7290 */ /* 0x000fe20008ffe43f */
[----:B------:R-:W-:Y:S01]  /*9080*/  R2UR UR19, R22 ;  /* 0x00000000161372ca */ /* 0x000fe200000e0000 */
[----:B------:R-:W-:Y:S01]  /*9090*/  UMOV UR20, 0x30000 ;  /* 0x0003000000147882 */ /* 0x000fe20000000000 */
[----:B------:R-:W-:Y:S01]  /*90a0*/  ISETP.GT.AND P1, PT, R4, 0x1, PT ;  /* 0x000000010400780c */ /* 0x000fe20003f24270 */
[----:B------:R-:W-:Y:S01]  /*90b0*/  UIADD3 UR8, UR8, UR5, URZ ;  /* 0x0000000508087290 */ /* 0x000fe2000fffe03f */
[----:B------:R-:W-:Y:S01]  /*90c0*/  ISETP.NE.AND P0, PT, R14, 0x4, PT ;  /* 0x000000040e00780c */ /* 0x000fe20003f05270 */
[----:B------:R-:W-:Y:S01]  /*90d0*/  UIADD3 UR5, UR11, 0x4100, URZ ;  /* 0x000041000b057890 */ /* 0x000fe2000fffe03f */
[----:B------:R-:W-:Y:S01]  /*90e0*/  VIADD R24, R24, 0x20 ;  /* 0x0000002018187836 */ /* 0x000fe20000000000 */
[----:B------:R-:W-:Y:S01]  /*90f0*/  UMOV UR14, 0x0 ;  /* 0x00000000000e7882 */ /* 0x000fe20000000000 */
[----:B------:R-:W-:Y:S01]  /*9100*/  UMOV UR15, 0x10000000 ;  /* 0x10000000000f7882 */ /* 0x000fe20000000000 */
[----:B------:R-:W-:Y:S01]  /*9110*/  UMOV UR11, UR18 ;  /* 0x00000012000b7c82 */ /* 0x000fe20008000000 */
[----:B------:R-:W-:-:S02]  /*9120*/  SEL R20, RZ, 0x1, P0 ;  /* 0x00000001ff147807 */ /* 0x000fc40000000000 */
[----:B------:R0:W-:Y:S01]  /*9130*/  UTMALDG.3D.MULTICAST [UR8], [UR6], UR20, desc[UR14] ;  /* 0x00000e08060073b4 */ /* 0x0001e20008011814 */
[----:B------:R-:W-:Y:S02]  /*9140*/  SEL R14, R14, RZ, P0 ;  /* 0x000000ff0e0e7207 */ /* 0x000fe40000000000 */
[----:B------:R-:W-:Y:S01]  /*9150*/  LOP3.LUT R5, R5, R20, RZ, 0x3c, !PT ;  /* 0x0000001405057212 */ /* 0x000fe200078e3cff */
[----:B0-----:R-:W-:Y:S01]  /*9160*/  UMOV UR8, UR5 ;  /* 0x0000000500087c82 */ /* 0x001fe20008000000 */
[----:B------:R-:W-:Y:S02]  /*9170*/  UMOV UR11, UR19 ;  /* 0x00000013000b7c82 */ /* 0x000fe40008000000 */
[----:B------:R0:W-:Y:S02]  /*9180*/  UTMALDG.3D [UR8], [UR26], desc[UR14] ;  /* 0x00000e081a0075b4 */ /* 0x0001e40008011000 */
[----:B0-----:R-:W-:Y:S05]  /*9190*/  @P1 BRA `(.L_x_304) ;  /* 0xfffffffc00401947 */ /* 0x001fea000383ffff */
.L_x_301:
[----:B------:R-:W-:Y:S05]  /*91a0*/  BSYNC B1 ;  /* 0x0000000000017941 */ /* 0x000fea0003800000 */
.L_x_300:
[----:B------:R-:W-:Y:S01]  /*91b0*/  LOP3.LUT P1, RZ, R9, 0xff, RZ, 0xc0, !PT ;  /* 0x000000ff09ff7812 */ /* 0x000fe2000782c0ff */
[----:B------:R-:W-:Y:S01]  /*91c0*/  IMAD.IADD R3, R10, 0x1, R3 ;  /* 0x000000010a037824 */ /* 0x000fe200078e0203 */
[----:B------:R-:W-:Y:S01]  /*91d0*/  IADD3 R16, P2, R16, UR22, RZ ;  /* 0x0000001610107c10 */ /* 0x000fe2000ff5e0ff */
[----:B------:R-:W-:Y:S01]  /*91e0*/  ULDC.64 UR6, c[0x0][0x650] ;  /* 0x0001940000067ab9 */ /* 0x000fe20000000a00 */
[----:B------:R-:W-:Y:S01]  /*91f0*/  BSSY B1, `(.L_x_305) ;  /* 0x000006d000017945 */ /* 0x000fe20003800000 */
[----:B------:R-:W-:Y:S01]  /*9200*/  IMAD.MOV.U32 R21, RZ, RZ, -0x1 ;  /* 0xffffffffff157424 */ /* 0x000fe200078e00ff */
[----:B------:R-:W-:Y:S01]  /*9210*/  ISETP.GT.U32.AND P0, PT, R3, 0x3, PT ;  /* 0x000000030300780c */ /* 0x000fe20003f04070 */
[----:B------:R-:W-:Y:S01]  /*9220*/  IMAD.MOV.U32 R7, RZ, RZ, -0x1 ;  /* 0xffffffffff077424 */ /* 0x000fe200078e00ff */
[----:B------:R-:W-:Y:S01]  /*9230*/  SHF.R.U32.HI R4, RZ, 0x2, R3 ;  /* 0x00000002ff047819 */ /* 0x000fe20000011603 */
[----:B------:R-:W-:Y:S01]  /*9240*/  IMAD.MOV.U32 R6, RZ, RZ, -0x1 ;  /* 0xffffffffff067424 */ /* 0x000fe200078e00ff */
[----:B------:R-:W-:-:S02]  /*9250*/  ISETP.LT.U32.AND P0, PT, R10, 0x4, P0 ;  /* 0x000000040a00780c */ /* 0x000fc40000701070 */
[----:B------:R-:W-:Y:S01]  /*9260*/  IADD3.X R17, R17, UR13, RZ, P2, !PT ;  /* 0x0000000d11117c10 */ /* 0x000fe200097fe4ff */
[----:B------:R-:W0:Y:S01]  /*9270*/  @P1 S2R R8, SR_CgaCtaId ;  /* 0x0000000000081919 */ /* 0x000e220000008800 */
[----:B------:R-:W-:Y:S02]  /*9280*/  @P1 MOV R5, 0x400 ;  /* 0x0000040000051802 */ /* 0x000fe40000000f00 */
[----:B------:R-:W-:Y:S02]  /*9290*/  ISETP.GE.U32.AND P2, PT, R16, UR6, PT ;  /* 0x0000000610007c0c */ /* 0x000fe4000bf46070 */
[----:B------:R-:W-:Y:S02]  /*92a0*/  LOP3.LUT R4, R4, 0x1, RZ, 0xc0, !PT ;  /* 0x0000000104047812 */ /* 0x000fe400078ec0ff */
[----:B------:R-:W-:Y:S02]  /*92b0*/  LOP3.LUT R3, R3, 0x3, RZ, 0xc0, !PT ;  /* 0x0000000303037812 */ /* 0x000fe400078ec0ff */
[----:B------:R-:W-:-:S02]  /*92c0*/  PRMT R9, RZ, 0x7610, R9 ;  /* 0x00007610ff097816 */ /* 0x000fc40000000009 */
[----:B0-----:R-:W-:-:S04]  /*92d0*/  @P1 LEA R5, R8, R5, 0x18 ;  /* 0x0000000508051211 */ /* 0x001fc800078ec0ff */
[----:B------:R0:W-:Y:S01]  /*92e0*/  @P1 SYNCS.ARRIVE.TRANS64.A1T0 RZ, [R5+URZ+0x58], RZ ;  /* 0x000058ff05ff19a7 */ /* 0x0001e2000810003f */
[----:B------:R-:W-:-:S04]  /*92f0*/  ISETP.NE.U32.AND P1, PT, R4, 0x1, PT ;  /* 0x000000010400780c */ /* 0x000fc80003f25070 */
[----:B------:R-:W-:Y:S02]  /*9300*/  ISETP.GT.U32.AND P1, PT, R10, 0x3, !P1 ;  /* 0x000000030a00780c */ /* 0x000fe40004f24070 */
[----:B0-----:R-:W-:Y:S02]  /*9310*/  SEL R5, RZ, 0x1, !P0 ;  /* 0x00000001ff057807 */ /* 0x001fe40004000000 */
[----:B------:R-:W-:Y:S02]  /*9320*/  ISETP.GE.U32.AND.EX P0, PT, R17, UR7, PT, P2 ;  /* 0x0000000711007c0c */ /* 0x000fe4000bf06120 */
[----:B------:R-:W-:-:S04]  /*9330*/  SEL R4, RZ, 0x1, !P1 ;  /* 0x00000001ff047807 */ /* 0x000fc80004800000 */
[----:B------:R-:W-:Y:S02]  /*9340*/  LOP3.LUT R0, R4, R0, R5, 0x96, !PT ;  /* 0x0000000004007212 */ /* 0x000fe400078e9605 */
[----:B------:R-:W-:-:S05]  /*9350*/  PRMT R4, RZ, 0x7610, R4 ;  /* 0x00007610ff047816 */ /* 0x000fca0000000004 */
[----:B------:R-:W-:Y:S05]  /*9360*/  @P0 BRA `(.L_x_306) ;  /* 0x0000000400540947 */ /* 0x000fea0003800000 */
[----:B------:R-:W0:Y:S01]  /*9370*/  S2R R15, SR_CTAID.X ;  /* 0x00000000000f7919 */ /* 0x000e220000002500 */
[----:B------:R-:W-:Y:S01]  /*9380*/  ULDC.64 UR6, c[0x0][0x628] ;  /* 0x00018a0000067ab9 */ /* 0x000fe20000000a00 */
[----:B------:R-:W-:Y:S01]  /*9390*/  ULDC UR8, c[0x0][0x630] ;  /* 0x00018c0000087ab9 */ /* 0x000fe20000000800 */
[----:B------:R-:W-:Y:S01]  /*93a0*/  ISETP.NE.U32.AND P0, PT, RZ, UR6, PT ;  /* 0x00000006ff007c0c */ /* 0x000fe2000bf05070 */
[----:B------:R-:W1:Y:S01]  /*93b0*/  S2R R20, SR_CTAID.Y ;  /* 0x0000000000147919 */ /* 0x000e620000002600 */
[----:B------:R-:W-:Y:S01]  /*93c0*/  ULDC UR9, c[0x0][0x150] ;  /* 0x0000540000097ab9 */ /* 0x000fe20000000800 */
[----:B------:R-:W-:Y:S01]  /*93d0*/  IMAD.MOV.U32 R4, RZ, RZ, R16 ;  /* 0x000000ffff047224 */ /* 0x000fe200078e0010 */
[----:B------:R-:W-:Y:S01]  /*93e0*/  ISETP.NE.AND.EX P0, PT, RZ, UR7, PT, P0 ;  /* 0x00000007ff007c0c */ /* 0x000fe2000bf05300 */
[----:B------:R-:W-:Y:S01]  /*93f0*/  IMAD.MOV.U32 R5, RZ, RZ, R17 ;  /* 0x000000ffff057224 */ /* 0x000fe200078e0011 */
[----:B0-----:R-:W-:-:S11]  /*9400*/  I2FP.F32.U32 R22, R15 ;  /* 0x0000000f00167245 */ /* 0x001fd60000201000 */
[----:B------:R-:W-:Y:S05]  /*9410*/  @!P0 BRA `(.L_x_307) ;  /* 0x0000000000288947 */ /* 0x000fea0003800000 */
[----:B------:R-:W-:Y:S02]  /*9420*/  ULDC UR5, c[0x0][0x634] ;  /* 0x00018d0000057ab9 */ /* 0x000fe40000000800 */
[----:B------:R-:W-:-:S05]  /*9430*/  IADD3 R5, P0, R16, UR5, RZ ;  /* 0x0000000510057c10 */ /* 0x000fca000ff1e0ff */
[----:B------:R-:W-:-:S04]  /*9440*/  IMAD.X R21, RZ, RZ, R17, P0 ;  /* 0x000000ffff157224 */ /* 0x000fc800000e0611 */
[----:B------:R-:W-:-:S04]  /*9450*/  IMAD.WIDE.U32 R6, R21, UR6, RZ ;  /* 0x0000000615067c25 */ /* 0x000fc8000f8e00ff */
[----:B------:R-:W-:-:S04]  /*9460*/  IMAD.WIDE.U32 R6, P0, R5, UR7, R6 ;  /* 0x0000000705067c25 */ /* 0x000fc8000f800006 */
[----:B------:R-:W-:-:S04]  /*9470*/  IMAD.WIDE.U32 R4, R5, UR6, RZ ;  /* 0x0000000605047c25 */ /* 0x000fc8000f8e00ff */
[----:B------:R-:W-:Y:S01]  /*9480*/  IMAD.MOV.U32 R4, RZ, RZ, R7 ;  /* 0x000000ffff047224 */ /* 0x000fe200078e0007 */
[----:B------:R-:W-:Y:S01]  /*9490*/  IADD3 RZ, P1, R5, R6, RZ ;  /* 0x0000000605ff7210 */ /* 0x000fe20007f3e0ff */
[----:B------:R-:W-:-:S04]  /*94a0*/  IMAD.X R5, RZ, RZ, RZ, P0 ;  /* 0x000000ffff057224 */ /* 0x000fc800000e06ff */
[----:B------:R-:W-:-:S08]  /*94b0*/  IMAD.WIDE.U32.X R4, R21, UR7, R4, P1 ;  /* 0x0000000715047c25 */ /* 0x000fd000088e0404 */
.L_x_307:
[--C-:B------:R-:W-:Y:S01]  /*94c0*/  SHF.R.U64 R14, R4, UR8, R5.reuse ;  /* 0x00000008040e7c19 */ /* 0x100fe20008001205 */
[----:B------:R-:W-:Y:S01]  /*94d0*/  FMUL R22, R22, UR9 ;  /* 0x0000000916167c20 */ /* 0x000fe20008400000 */
[----:B------:R-:W-:Y:S01]  /*94e0*/  SHF.R.U32.HI R4, RZ, UR8, R5 ;  /* 0x00000008ff047c19 */ /* 0x000fe20008011605 */
[----:B------:R-:W0:Y:S01]  /*94f0*/  LDC R6, c[0x0][0x144] ;  /* 0x00005100ff067b82 */ /* 0x000e220000000800 */
[----:B------:R-:W-:Y:S01]  /*9500*/  IADD3 R5, P0, RZ, -R14, RZ ;  /* 0x8000000eff057210 */ /* 0x000fe20007f1e0ff */
[----:B------:R-:W-:Y:S01]  /*9510*/  ULDC UR5, c[0x0][0x154] ;  /* 0x0000550000057ab9 */ /* 0x000fe20000000800 */
[----:B-1----:R-:W-:Y:S01]  /*9520*/  I2FP.F32.U32 R7, R20 ;  /* 0x0000001400077245 */ /* 0x002fe20000201000 */
[----:B------:R-:W1:Y:S01]  /*9530*/  F2I.U32.TRUNC.NTZ R22, R22 ;  /* 0x0000001600167305 */ /* 0x000e62000020f000 */
[----:B------:R-:W-:Y:S01]  /*9540*/  ULDC.64 UR6, c[0x0][0x620] ;  /* 0x0001880000067ab9 */ /* 0x000fe20000000a00 */
[----:B------:R-:W-:Y:S01]  /*9550*/  IMAD.X R4, RZ, RZ, ~R4, P0 ;  /* 0x000000ffff047224 */ /* 0x000fe200000e0e04 */
[----:B------:R-:W-:Y:S01]  /*9560*/  ISETP.NE.AND P2, PT, R2, 0x1, PT ;  /* 0x000000010200780c */ /* 0x000fe20003f45270 */
[----:B------:R-:W-:Y:S01]  /*9570*/  FMUL R23, R7, UR5 ;  /* 0x0000000507177c20 */ /* 0x000fe20008400000 */
[----:B------:R-:W2:Y:S01]  /*9580*/  LDC R25, c[0x0][0x148] ;  /* 0x00005200ff197b82 */ /* 0x000ea20000000800 */
[----:B------:R-:W-:Y:S01]  /*9590*/  IMAD R4, R4, UR6, RZ ;  /* 0x0000000604047c24 */ /* 0x000fe2000f8e02ff */
[----:B------:R-:W-:-:S03]  /*95a0*/  ULDC UR5, c[0x0][0x618] ;  /* 0x0001860000057ab9 */ /* 0x000fc60000000800 */
[----:B------:R-:W3:Y:S01]  /*95b0*/  F2I.U32.TRUNC.NTZ R23, R23 ;  /* 0x0000001700177305 */ /* 0x000ee2000020f000 */
[C---:B------:R-:W-:Y:S02]  /*95c0*/  IMAD R7, R5.reuse, UR7, R4 ;  /* 0x0000000705077c24 */ /* 0x040fe4000f8e0204 */
[----:B------:R-:W-:Y:S01]  /*95d0*/  IMAD.WIDE.U32 R4, R5, UR6, R16 ;  /* 0x0000000605047c25 */ /* 0x000fe2000f8e0010 */
[----:B------:R-:W-:Y:S02]  /*95e0*/  ULDC.64 UR6, c[0x0][0x640] ;  /* 0x0001900000067ab9 */ /* 0x000fe40000000a00 */
[----:B------:R-:W-:Y:S01]  /*95f0*/  ISETP.NE.U32.AND P0, PT, RZ, UR6, PT ;  /* 0x00000006ff007c0c */ /* 0x000fe2000bf05070 */
[----:B------:R-:W-:Y:S02]  /*9600*/  IMAD.IADD R5, R5, 0x1, R7 ;  /* 0x0000000105057824 */ /* 0x000fe400078e0207 */
[----:B-1----:R-:W-:Y:S01]  /*9610*/  IMAD.MOV R22, RZ, RZ, -R22 ;  /* 0x000000ffff167224 */ /* 0x002fe200078e0a16 */
[----:B------:R-:W-:-:S02]  /*9620*/  ISETP.NE.AND.EX P0, PT, RZ, UR7, PT, P0 ;  /* 0x00000007ff007c0c */ /* 0x000fc4000bf05300 */
[----:B------:R-:W-:Y:S01]  /*9630*/  SHF.R.U64 R21, R4, UR5, R5 ;  /* 0x0000000504157c19 */ /* 0x000fe20008001205 */
[----:B0-----:R-:W-:Y:S01]  /*9640*/  IMAD R15, R6, R22, R15 ;  /* 0x00000016060f7224 */ /* 0x001fe200078e020f */
[----:B------:R-:W-:Y:S01]  /*9650*/  SHF.R.U32.HI R4, RZ, UR5, R5 ;  /* 0x00000005ff047c19 */ /* 0x000fe20008011605 */
[----:B------:R-:W-:Y:S01]  /*9660*/  ULDC UR5, c[0x0][0x608] ;  /* 0x0001820000057ab9 */ /* 0x000fe20000000800 */
[----:B---3--:R-:W-:Y:S02]  /*9670*/  IMAD.MOV R6, RZ, RZ, -R23 ;  /* 0x000000ffff067224 */ /* 0x008fe400078e0a17 */
[--C-:B------:R-:W-:Y:S02]  /*9680*/  SHF.R.U64 R22, R21, UR5, R4.reuse ;  /* 0x0000000515167c19 */ /* 0x100fe40008001204 */
[----:B------:R-:W-:Y:S01]  /*9690*/  SHF.R.U32.HI R5, RZ, UR5, R4 ;  /* 0x00000005ff057c19 */ /* 0x000fe20008011604 */
[----:B------:R-:W-:Y:S01]  /*96a0*/  ULDC UR5, c[0x0][0x658] ;  /* 0x0001960000057ab9 */ /* 0x000fe20000000800 */
[----:B--2---:R-:W-:-:S02]  /*96b0*/  @P2 IMAD R15, R25, R6, R20 ;  /* 0x00000006190f2224 */ /* 0x004fc400078e0214 */
[--C-:B------:R-:W-:Y:S02]  /*96c0*/  SHF.R.U64 R20, R22, UR5, R5.reuse ;  /* 0x0000000516147c19 */ /* 0x100fe40008001205 */
[----:B------:R-:W-:-:S03]  /*96d0*/  SHF.R.U32.HI R23, RZ, UR5, R5 ;  /* 0x00000005ff177c19 */ /* 0x000fc60008011605 */
[----:B------:R-:W-:Y:S02]  /*96e0*/  IMAD.MOV.U32 R6, RZ, RZ, R20 ;  /* 0x000000ffff067224 */ /* 0x000fe400078e0014 */
[----:B------:R-:W-:Y:S01]  /*96f0*/  IMAD.MOV.U32 R5, RZ, RZ, R23 ;  /* 0x000000ffff057224 */ /* 0x000fe200078e0017 */
[----:B------:R-:W-:Y:S06]  /*9700*/  @!P0 BRA `(.L_x_308) ;  /* 0x00000000002c8947 */ /* 0x000fec0003800000 */
        /* <DEDUP_REMOVED lines=9> */
[----:B------:R-:W-:-:S04]  /*97a0*/  IMAD.WIDE.U32.X R4, R23, UR7, R4, P1 ;  /* 0x0000000717047c25 */ /* 0x000fc800088e0404 */
[----:B------:R-:W-:-:S07]  /*97b0*/  IMAD.MOV.U32 R6, RZ, RZ, R4 ;  /* 0x000000ffff067224 */ /* 0x000fce00078e0004 */
.L_x_308:
[----:B------:R-:W-:Y:S01]  /*97c0*/  ULDC UR5, c[0x0][0x648] ;  /* 0x0001920000057ab9 */ /* 0x000fe20000000800 */
[----:B------:R-:W-:Y:S01]  /*97d0*/  LOP3.LUT R4, R22, UR16, RZ, 0xc0, !PT ;  /* 0x0000001016047c12 */ /* 0x000fe2000f8ec0ff */
[----:B------:R-:W-:Y:S01]  /*97e0*/  ULDC UR6, c[0x0][0x610] ;  /* 0x0001840000067ab9 */ /* 0x000fe20000000800 */
[----:B------:R-:W-:Y:S01]  /*97f0*/  SHF.R.U64 R5, R6, UR5, R5 ;  /* 0x0000000506057c19 */ /* 0x000fe20008001205 */
[----:B------:R-:W-:Y:S01]  /*9800*/  ULDC UR5, c[0x0][0x638] ;  /* 0x00018e0000057ab9 */ /* 0x000fe20000000800 */
[----:B------:R-:W-:Y:S01]  /*9810*/  LOP3.LUT R21, R21, UR4, RZ, 0xc0, !PT ;  /* 0x0000000415157c12 */ /* 0x000fe2000f8ec0ff */
[----:B------:R-:W-:Y:S02]  /*9820*/  IMAD.MOV.U32 R6, RZ, RZ, R14 ;  /* 0x000000ffff067224 */ /* 0x000fe400078e000e */
[----:B------:R-:W-:Y:S02]  /*9830*/  IMAD.MOV R7, RZ, RZ, -R5 ;  /* 0x000000ffff077224 */ /* 0x000fe400078e0a05 */
[----:B------:R-:W-:-:S02]  /*9840*/  IMAD R4, R5, UR17, R4 ;  /* 0x0000001105047c24 */ /* 0x000fc4000f8e0204 */
[----:B------:R-:W-:Y:S01]  /*9850*/  IMAD R20, R7, UR5, R20 ;  /* 0x0000000507147c24 */ /* 0x000fe2000f8e0214 */
[----:B------:R-:W-:Y:S01]  /*9860*/  ULDC UR5, c[0x0][0x600] ;  /* 0x0001800000057ab9 */ /* 0x000fe20000000800 */
[----:B------:R-:W-:Y:S02]  /*9870*/  IMAD R15, R4, UR6, R15 ;  /* 0x00000006040f7c24 */ /* 0x000fe4000f8e020f */
[----:B------:R-:W-:Y:S02]  /*9880*/  IMAD R20, R20, UR5, R21 ;  /* 0x0000000514147c24 */ /* 0x000fe4000f8e0215 */
[----:B------:R-:W-:-:S03]  /*9890*/  IMAD.MOV.U32 R4, RZ, RZ, 0x1 ;  /* 0x00000001ff047424 */ /* 0x000fc600078e00ff */
[----:B------:R-:W-:Y:S02]  /*98a0*/  SEL R7, R20, R15, !P2 ;  /* 0x0000000f14077207 */ /* 0x000fe40005000000 */
[----:B------:R-:W-:-:S07]  /*98b0*/  SEL R21, R15, R20, !P2 ;  /* 0x000000140f157207 */ /* 0x000fce0005000000 */
.L_x_306:
[----:B------:R-:W-:Y:S05]  /*98c0*/  BSYNC B1 ;  /* 0x0000000000017941 */ /* 0x000fea0003800000 */
.L_x_305:
[----:B------:R-:W-:-:S13]  /*98d0*/  LOP3.LUT P0, RZ, R4, 0xff, RZ, 0xc0, !PT ;  /* 0x000000ff04ff7812 */ /* 0x000fda000780c0ff */
[----:B------:R-:W-:Y:S05]  /*98e0*/  @P0 BRA `(.L_x_309) ;  /* 0xfffffff400340947 */ /* 0x000fea000383ffff */
[----:B------:R-:W-:Y:S05]  /*98f0*/  BSYNC B0 ;  /* 0x0000000000007941 */ /* 0x000fea0003800000 */
.L_x_298:
[----:B------:R-:W-:-:S03]  /*9900*/  UMOV UR5, 0xffffffff ;  /* 0xffffffff00057882 */ /* 0x000fc60000000000 */
[----:B------:R-:W-:Y:S05]  /*9910*/  BRA.DIV UR5, `(.L_x_310) ;  /* 0x0000000605147947 */ /* 0x000fea000b800000 */
[----:B------:R-:W-:-:S13]  /*9920*/  ELECT P6, URZ, PT ;  /* 0x00000000003f782f */ /* 0x000fda00038c0000 */
.L_x_324:
[----:B------:R-:W-:Y:S04]  /*9930*/  BSSY B0, `(.L_x_311) ;  /* 0x000002b000007945 */ /* 0x000fe80003800000 */
[----:B------:R-:W-:Y:S05]  /*9940*/  @!P6 BRA `(.L_x_312) ;  /* 0x0000000000a4e947 */ /* 0x000fea0003800000 */
[----:B------:R-:W-:-:S04]  /*9950*/  LOP3.LUT R19, R19, 0x2, RZ, 0xfc, !PT ;  /* 0x0000000213137812 */ /* 0x000fc800078efcff */
[----:B------:R-:W-:-:S13]  /*9960*/  ISETP.NE.AND P0, PT, R19, 0x3, PT ;  /* 0x000000031300780c */ /* 0x000fda0003f05270 */
[----:B------:R-:W-:Y:S05]  /*9970*/  @!P0 BRA `(.L_x_313) ;  /* 0x0000000000048947 */ /* 0x000fea0003800000 */
[----:B------:R-:W-:Y:S01]  /*9980*/  BPT.TRAP 0x1 ;  /* 0x000000040000795c */ /* 0x000fe20000300000 */
.L_x_313:
[----:B------:R-:W0:Y:S01]  /*9990*/  S2R R5, SR_CgaCtaId ;  /* 0x0000000000057919 */ /* 0x000e220000008800 */
[----:B------:R-:W-:Y:S02]  /*99a0*/  MOV R2, 0x400 ;  /* 0x0000040000027802 */ /* 0x000fe40000000f00 */
[----:B------:R-:W-:Y:S02]  /*99b0*/  SHF.L.U32 R4, R0, 0x1f, RZ ;  /* 0x0000001f00047819 */ /* 0x000fe400000006ff */
[----:B0-----:R-:W-:-:S05]  /*99c0*/  LEA R2, R5, R2, 0x18 ;  /* 0x0000000205027211 */ /* 0x001fca00078ec0ff */
[----:B------:R-:W-:-:S04]  /*99d0*/  VIADD R2, R2, 0x20 ;  /* 0x0000002002027836 */ /* 0x000fc80000000000 */
[C---:B------:R-:W-:Y:S02]  /*99e0*/  IMAD R7, R3.reuse, 0x8, R2 ;  /* 0x0000000803077824 */ /* 0x040fe400078e0202 */
[----:B------:R-:W-:Y:S02]  /*99f0*/  VIADD R3, R3, 0x1 ;  /* 0x0000000103037836 */ /* 0x000fe40000000000 */
[----:B------:R-:W0:Y:S03]  /*9a00*/  SYNCS.PHASECHK.TRANS64.TRYWAIT P0, [R7+URZ], R4 ;  /* 0x00000004070075a7 */ /* 0x000e26000800017f */
[----:B------:R-:W-:-:S04]  /*9a10*/  ISETP.NE.AND P1, PT, R3, 0x4, PT ;  /* 0x000000040300780c */ /* 0x000fc80003f25270 */
[----:B------:R-:W-:Y:S02]  /*9a20*/  SEL R5, RZ, 0x1, P1 ;  /* 0x00000001ff057807 */ /* 0x000fe40000800000 */
[----:B------:R-:W-:Y:S02]  /*9a30*/  SEL R3, R3, RZ, P1 ;  /* 0x000000ff03037207 */ /* 0x000fe40000800000 */
[----:B------:R-:W-:-:S03]  /*9a40*/  LOP3.LUT R6, R0, R5, RZ, 0x3c, !PT ;  /* 0x0000000500067212 */ /* 0x000fc600078e3cff */
[----:B------:R-:W-:Y:S01]  /*9a50*/  IMAD R8, R3, 0x8, R2 ;  /* 0x0000000803087824 */ /* 0x000fe200078e0202 */
[----:B------:R-:W-:Y:S01]  /*9a60*/  SHF.L.U32 R5, R6, 0x1f, RZ ;  /* 0x0000001f06057819 */ /* 0x000fe200000006ff */
[----:B0-----:R-:W-:Y:S06]  /*9a70*/  @!P0 BRA `(.L_x_314) ;  /* 0x0000000000dc8947 */ /* 0x001fec0003800000 */
.L_x_325:
[----:B------:R-:W1:Y:S01]  /*9a80*/  SYNCS.PHASECHK.TRANS64.TRYWAIT P0, [R8+URZ], R5 ;  /* 0x00000005080075a7 */ /* 0x000e62000800017f */
[----:B------:R-:W-:-:S05]  /*9a90*/  VIADD R0, R3, 0x1 ;  /* 0x0000000103007836 */ /* 0x000fca0000000000 */
[----:B------:R-:W-:-:S04]  /*9aa0*/  ISETP.NE.AND P1, PT, R0, 0x4, PT ;  /* 0x000000040000780c */ /* 0x000fc80003f25270 */
[----:B------:R-:W-:Y:S02]  /*9ab0*/  SEL R3, RZ, 0x1, P1 ;  /* 0x00000001ff037807 */ /* 0x000fe40000800000 */
[----:B0-----:R-:W-:Y:S02]  /*9ac0*/  SEL R7, R0, RZ, P1 ;  /* 0x000000ff00077207 */ /* 0x001fe40000800000 */
[----:B------:R-:W-:-:S03]  /*9ad0*/  LOP3.LUT R9, R6, R3, RZ, 0x3c, !PT ;  /* 0x0000000306097212 */ /* 0x000fc600078e3cff */
[----:B------:R-:W-:Y:S01]  /*9ae0*/  IMAD R11, R7, 0x8, R2 ;  /* 0x00000008070b7824 */ /* 0x000fe200078e0202 */
[----:B------:R-:W-:Y:S01]  /*9af0*/  SHF.L.U32 R6, R9, 0x1f, RZ ;  /* 0x0000001f09067819 */ /* 0x000fe200000006ff */
[----:B-1----:R-:W-:Y:S06]  /*9b00*/  @!P0 BRA `(.L_x_315) ;  /* 0x0000000000cc8947 */ /* 0x002fec0003800000 */
.L_x_326:
[----:B------:R-:W1:Y:S01]  /*9b10*/  SYNCS.PHASECHK.TRANS64.TRYWAIT P0, [R11+URZ], R6 ;  /* 0x000000060b0075a7 */ /* 0x000e62000800017f */
[----:B------:R-:W-:-:S05]  /*9b20*/  VIADD R0, R7, 0x1 ;  /* 0x0000000107007836 */ /* 0x000fca0000000000 */
[----:B------:R-:W-:-:S04]  /*9b30*/  ISETP.NE.AND P1, PT, R0, 0x4, PT ;  /* 0x000000040000780c */ /* 0x000fc80003f25270 */
[----:B------:R-:W-:Y:S02]  /*9b40*/  SEL R4, RZ, 0x1, P1 ;  /* 0x00000001ff047807 */ /* 0x000fe40000800000 */
[----:B------:R-:W-:Y:S02]  /*9b50*/  SEL R3, R0, RZ, P1 ;  /* 0x000000ff00037207 */ /* 0x000fe40000800000 */
[----:B------:R-:W-:Y:S01]  /*9b60*/  LOP3.LUT R0, R9, R4, RZ, 0x3c, !PT ;  /* 0x0000000409007212 */ /* 0x000fe200078e3cff */
[----:B-1----:R-:W-:Y:S06]  /*9b70*/  @!P0 BRA `(.L_x_316) ;  /* 0x0000000000c48947 */ /* 0x002fec0003800000 */
.L_x_327:
[----:B------:R-:W-:Y:S01]  /*9b80*/  IMAD R3, R3, 0x8, R2 ;  /* 0x0000000803037824 */ /* 0x000fe200078e0202 */
[----:B------:R-:W-:-:S07]  /*9b90*/  SHF.L.U32 R0, R0, 0x1f, RZ ;  /* 0x0000001f00007819 */ /* 0x000fce00000006ff */
.L_x_317:
[----:B--2---:R2:W3:Y:S02]  /*9ba0*/  SYNCS.PHASECHK.TRANS64.TRYWAIT P0, [R3+URZ], R0 ;  /* 0x00000000030075a7 */ /* 0x0044e4000800017f */
[----:B---3--:R-:W-:Y:S05]  /*9bb0*/  @!P0 NANOSLEEP.SYNCS 0x989680 ;  /* 0x009896800000895d */ /* 0x008fea0003900000 */
[----:B------:R-:W3:Y:S02]  /*9bc0*/  @!P0 SYNCS.PHASECHK.TRANS64 P0, [R3+URZ], R0 ;  /* 0x00000000030085a7 */ /* 0x000ee4000800007f */
[----:B---3--:R-:W-:Y:S05]  /*9bd0*/  @!P0 BRA `(.L_x_317) ;  /* 0xfffffffc00f08947 */ /* 0x008fea000383ffff */
.L_x_312:
[----:B------:R-:W-:Y:S05]  /*9be0*/  BSYNC B0 ;  /* 0x0000000000007941 */ /* 0x000fea0003800000 */
.L_x_311:
[----:B------:R-:W-:Y:S05]  /*9bf0*/  EXIT ;  /* 0x000000000000794d */ /* 0x000fea0003800000 */
.L_x_21:
[----:B---3--:R3:W4:Y:S02]  /*9c00*/  SYNCS.PHASECHK.TRANS64.TRYWAIT P1, [R3+URZ], R0 ;  /* 0x00000000030075a7 */ /* 0x008724000802017f */
[----:B----4-:R-:W-:Y:S05]  /*9c10*/  @!P1 NANOSLEEP.SYNCS 0x989680 ;  /* 0x009896800000995d */ /* 0x010fea0003900000 */
[----:B------:R-:W4:Y:S02]  /*9c20*/  @!P1 SYNCS.PHASECHK.TRANS64 P1, [R3+URZ], R0 ;  /* 0x00000000030095a7 */ /* 0x000f24000802007f */
[----:B----4-:R-:W-:Y:S05]  /*9c30*/  @!P1 BRA `(.L_x_21) ;  /* 0xfffffffc00f09947 */ /* 0x010fea000383ffff */
[----:B------:R-:W-:Y:S05]  /*9c40*/  BRA `(.L_x_20) ;  /* 0xffffff7800187947 */ /* 0x000fea000383ffff */
.L_x_26:
[----:B-1----:R1:W2:Y:S02]  /*9c50*/  SYNCS.PHASECHK.TRANS64.TRYWAIT P1, [R5+URZ], R4 ;  /* 0x00000004050075a7 */ /* 0x0022a4000802017f */
[----:B--2---:R-:W-:Y:S05]  /*9c60*/  @!P1 NANOSLEEP.SYNCS 0x989680 ;  /* 0x009896800000995d */ /* 0x004fea0003900000 */
[----:B------:R-:W2:Y:S02]  /*9c70*/  @!P1 SYNCS.PHASECHK.TRANS64 P1, [R5+URZ], R4 ;  /* 0x00000004050095a7 */ /* 0x000ea4000802007f */
[----:B--2---:R-:W-:Y:S05]  /*9c80*/  @!P1 BRA `(.L_x_26) ;  /* 0xfffffffc00f09947 */ /* 0x004fea000383ffff */
[----:B------:R-:W-:Y:S05]  /*9c90*/  BRA `(.L_x_25) ;  /* 0xffffff7800ac7947 */ /* 0x000fea000383ffff */
.L_x_299:
[----:B------:R-:W-:Y:S01]  /*9ca0*/  BSSY B1, `(.L_x_318) ;  /* 0x0000006000017945 */ /* 0x000fe20003800000 */
[----:B------:R-:W-:-:S07]  /*9cb0*/  IMAD.MOV.U32 R15, RZ, RZ, -0x1 ;  /* 0xffffffffff0f7424 */ /* 0x000fce00078e00ff */
[----:B------:R-:W-:Y:S05]  /*9cc0*/  WARPSYNC.COLLECTIVE R15, `(.L_x_319) ;  /* 0x000000000f0c7348 */ /* 0x000fea0003c00000 */
[----:B------:R-:W-:Y:S02]  /*9cd0*/  ELECT P6, UR62, PT ;  /* 0x00000000003e782f */ /* 0x000fe400038c0000 */
[----:B------:R-:W-:Y:S01]  /*9ce0*/  MOV R14, UR62 ;  /* 0x0000003e000e7c02 */ /* 0x000fe20008000f00 */
[----:B------:R-:W-:Y:S10]  /*9cf0*/  ENDCOLLECTIVE ;  /* 0x000000000000791b */ /* 0x000ff40003800000 */
.L_x_319:
[----:B------:R-:W-:Y:S05]  /*9d00*/  BSYNC B1 ;  /* 0x0000000000017941 */ /* 0x000fea0003800000 */
.L_x_318:
[----:B------:R-:W-:Y:S05]  /*9d10*/  BRA `(.L_x_320) ;  /* 0xfffffff000347947 */ /* 0x000fea000383ffff */
.L_x_302:
[----:B0-----:R0:W1:Y:S02]  /*9d20*/  SYNCS.PHASECHK.TRANS64.TRYWAIT P0, [R20+URZ+0x20], R7 ;  /* 0x00002007140075a7 */ /* 0x001064000800017f */
[----:B-1----:R-:W-:Y:S05]  /*9d30*/  @!P0 NANOSLEEP.SYNCS 0x989680 ;  /* 0x009896800000895d */ /* 0x002fea0003900000 */
[----:B------:R-:W1:Y:S02]  /*9d40*/  @!P0 SYNCS.PHASECHK.TRANS64 P0, [R20+URZ+0x20], R7 ;  /* 0x00002007140085a7 */ /* 0x000e64000800007f */
[----:B-1----:R-:W-:Y:S05]  /*9d50*/  @!P0 BRA `(.L_x_302) ;  /* 0xfffffffc00f08947 */ /* 0x002fea000383ffff */
[----:B------:R-:W-:Y:S05]  /*9d60*/  BRA `(.L_x_321) ;  /* 0xfffffff000747947 */ /* 0x000fea000383ffff */
.L_x_310:
[----:B------:R-:W-:Y:S01]  /*9d70*/  BSSY B0, `(.L_x_322) ;  /* 0x0000006000007945 */ /* 0x000fe20003800000 */
[----:B------:R-:W-:-:S07]  /*9d80*/  IMAD.MOV.U32 R15, RZ, RZ, -0x1 ;  /* 0xffffffffff0f7424 */ /* 0x000fce00078e00ff */
[----:B------:R-:W-:Y:S05]  /*9d90*/  WARPSYNC.COLLECTIVE R15, `(.L_x_323) ;  /* 0x000000000f0c7348 */ /* 0x000fea0003c00000 */
[----:B------:R-:W-:Y:S02]  /*9da0*/  ELECT P6, UR62, PT ;  /* 0x00000000003e782f */ /* 0x000fe400038c0000 */
[----:B------:R-:W-:Y:S01]  /*9db0*/  MOV R14, UR62 ;  /* 0x0000003e000e7c02 */ /* 0x000fe20008000f00 */
[----:B------:R-:W-:Y:S10]  /*9dc0*/  ENDCOLLECTIVE ;  /* 0x000000000000791b */ /* 0x000ff40003800000 */
.L_x_323:
[----:B------:R-:W-:Y:S05]  /*9dd0*/  BSYNC B0 ;  /* 0x0000000000007941 */ /* 0x000fea0003800000 */
.L_x_322:
[----:B------:R-:W-:Y:S05]  /*9de0*/  BRA `(.L_x_324) ;  /* 0xfffffff800d07947 */ /* 0x000fea000383ffff */
.L_x_314:
[----:B0-----:R0:W1:Y:S02]  /*9df0*/  SYNCS.PHASECHK.TRANS64.TRYWAIT P0, [R7+URZ], R4 ;  /* 0x00000004070075a7 */ /* 0x001064000800017f */
[----:B-1----:R-:W-:Y:S05]  /*9e00*/  @!P0 NANOSLEEP.SYNCS 0x989680 ;  /* 0x009896800000895d */ /* 0x002fea0003900000 */
[----:B------:R-:W1:Y:S02]  /*9e10*/  @!P0 SYNCS.PHASECHK.TRANS64 P0, [R7+URZ], R4 ;  /* 0x00000004070085a7 */ /* 0x000e64000800007f */
[----:B-1----:R-:W-:Y:S05]  /*9e20*/  @!P0 BRA `(.L_x_314) ;  /* 0xfffffffc00f08947 */ /* 0x002fea000383ffff */
[----:B------:R-:W-:Y:S05]  /*9e30*/  BRA `(.L_x_325) ;  /* 0xfffffffc00107947 */ /* 0x000fea000383ffff */
.L_x_315:
[----:B0-----:R0:W1:Y:S02]  /*9e40*/  SYNCS.PHASECHK.TRANS64.TRYWAIT P0, [R8+URZ], R5 ;  /* 0x00000005080075a7 */ /* 0x001064000800017f */
[----:B-1----:R-:W-:Y:S05]  /*9e50*/  @!P0 NANOSLEEP.SYNCS 0x989680 ;  /* 0x009896800000895d */ /* 0x002fea0003900000 */
[----:B------:R-:W1:Y:S02]  /*9e60*/  @!P0 SYNCS.PHASECHK.TRANS64 P0, [R8+URZ], R5 ;  /* 0x00000005080085a7 */ /* 0x000e64000800007f */
[----:B-1----:R-:W-:Y:S05]  /*9e70*/  @!P0 BRA `(.L_x_315) ;  /* 0xfffffffc00f08947 */ /* 0x002fea000383ffff */
[----:B------:R-:W-:Y:S05]  /*9e80*/  BRA `(.L_x_326) ;  /* 0xfffffffc00207947 */ /* 0x000fea000383ffff */
.L_x_316:
[----:B-1----:R1:W2:Y:S02]  /*9e90*/  SYNCS.PHASECHK.TRANS64.TRYWAIT P0, [R11+URZ], R6 ;  /* 0x000000060b0075a7 */ /* 0x0022a4000800017f */
[----:B--2---:R-:W-:Y:S05]  /*9ea0*/  @!P0 NANOSLEEP.SYNCS 0x989680 ;  /* 0x009896800000895d */ /* 0x004fea0003900000 */
[----:B------:R-:W2:Y:S02]  /*9eb0*/  @!P0 SYNCS.PHASECHK.TRANS64 P0, [R11+URZ], R6 ;  /* 0x000000060b0085a7 */ /* 0x000ea4000800007f */
[----:B--2---:R-:W-:Y:S05]  /*9ec0*/  @!P0 BRA `(.L_x_316) ;  /* 0xfffffffc00f08947 */ /* 0x004fea000383ffff */
[----:B------:R-:W-:Y:S05]  /*9ed0*/  BRA `(.L_x_327) ;  /* 0xfffffffc00287947 */ /* 0x000fea000383ffff */
.L_x_328:
[----:B------:R-:W-:-:S00]  /*9ee0*/  BRA `(.L_x_328) ;  /* 0xfffffffc00fc7947 */ /* 0x000fc0000383ffff */
[----:B------:R-:W-:-:S00]  /*9ef0*/  NOP ;  /* 0x0000000000007918 */ /* 0x000fc00000000000 */
        /* <DEDUP_REMOVED lines=8> */
.L_x_329:


//--------------------- .nv.global.init           --------------------------
	.section	.nv.global.init,"aw",@progbits
.nv.global.init:
	.type		$str$22,@object
	.size		$str$22,($str$23 - $str$22)
$str$22:
        /*0000*/ 	.byte	0x6b, 0x5f, 0x74, 0x69, 0x6c, 0x65, 0x5f, 0x63, 0x6f, 0x75, 0x6e, 0x74, 0x20, 0x3e, 0x3d, 0x20
        /*0010*/ 	.byte	0x31, 0x00
	.type		$str$23,@object
	.size		$str$23,(__unnamed_1 - $str$23)
$str$23:
        /*0012*/ 	.byte	0x2f, 0x74, 0x6d, 0x70, 0x2f, 0x63, 0x75, 0x74, 0x6c, 0x61, 0x73, 0x73, 0x5f, 0x73, 0x77, 0x65
        /*0022*/ 	.byte	0x65, 0x70, 0x5f, 0x73, 0x72, 0x63, 0x2f, 0x69, 0x6e, 0x63, 0x6c, 0x75, 0x64, 0x65, 0x2f, 0x63
        /*0032*/ 	.byte	0x75, 0x74, 0x6c, 0x61, 0x73, 0x73, 0x2f, 0x67, 0x65, 0x6d, 0x6d, 0x2f, 0x63, 0x6f, 0x6c, 0x6c
        /*0042*/ 	.byte	0x65, 0x63, 0x74, 0x69, 0x76, 0x65, 0x2f, 0x73, 0x6d, 0x39, 0x30, 0x5f, 0x6d, 0x6d, 0x61, 0x5f
        /*0052*/ 	.byte	0x74, 0x6d, 0x61, 0x5f, 0x67, 0x6d, 0x6d, 0x61, 0x5f, 0x73, 0x73, 0x5f, 0x77, 0x61, 0x72, 0x70
        /*0062*/ 	.byte	0x73, 0x70, 0x65, 0x63, 0x69, 0x61, 0x6c, 0x69, 0x7a, 0x65, 0x64, 0x2e, 0x68, 0x70, 0x70, 0x00
	.type		__unnamed_1,@object
	.size		__unnamed_1,(.L_0 - __unnamed_1)
__unnamed_1:
        /*0072*/ 	.byte	0x76, 0x6f, 0x69, 0x64, 0x20, 0x63, 0x75, 0x74, 0x6c, 0x61, 0x73, 0x73, 0x3a, 0x3a, 0x67, 0x65
        /* <DEDUP_REMOVED lines=172> */
        /*0b42*/ 	.byte	0x69, 0x64, 0x65, 0x6e, 0x74, 0x69, 0x74, 0x79, 0x5d, 0x00
.L_0:


//--------------------- .nv.shared._ZN7cutlass13device_kernelINS_4gemm6kernel13GemmUniversalIN4cute5tupleIJiiiiEEENS1_10collective13CollectiveMmaINS1_34MainloopSm90TmaGmmaWarpSpecializedILi4ENS5_IJNS4_1CILi1EEENSA_ILi2EEESB_EEENS1_35KernelTmaWarpSpecializedCooperativeEEENS5_IJNSA_ILi128EEENSA_ILi256EEENSA_ILi32EEEEEEaNS5_IJlSB_lEEEaSK_NS4_8TiledMMAINS4_8MMA_AtomIJNS4_4SM904GMMA27MMA_64x256x32_S32S8S8_SS_TNEEEENS4_6LayoutINS5_IJSC_SB_SB_EEENS5_IJSB_NSA_ILi0EEEST_EEEEENS5_IJNS4_10UnderscoreESW_SW_EEEEENS4_23SM90_TMA_LOAD_MULTICASTENS4_14ComposedLayoutINS4_7SwizzleILi1ELi4ELi3EEENS4_18smem_ptr_flag_bitsILi8EEENSR_INS5_IJNSA_ILi8EEESI_EEENS5_IJSI_SB_EEEEEEEvNS4_8identityENS4_13SM90_TMA_LOADES19_vS1A_EENS_8epilogue10collective6detail29Sm90TmaWarpSpecializedAdapterINS1E_15DefaultEpilogueIaSK_SK_NS1D_6thread17LinearCombinationIaLi1EiiLNS1I_9ScaleType4KindE0ELNS_15FloatRoundStyleE2EaEENS1_15EpilogueDefaultEEEEEvvEEEEvNT_6ParamsE --------------------------
	.section	.nv.shared._ZN7cutlass13device_kernelINS_4gemm6kernel13GemmUniversalIN4cute5tupleIJiiiiEEENS1_10collective13CollectiveMmaINS1_34MainloopSm90TmaGmmaWarpSpecializedILi4ENS5_IJNS4_1CILi1EEENSA_ILi2EEESB_EEENS1_35KernelTmaWarpSpecializedCooperativeEEENS5_IJNSA_ILi128EEENSA_ILi256EEENSA_ILi32EEEEEEaNS5_IJlSB_lEEEaSK_NS4_8TiledMMAINS4_8MMA_AtomIJNS4_4SM904GMMA27MMA_64x256x32_S32S8S8_SS_TNEEEENS4_6LayoutINS5_IJSC_SB_SB_EEENS5_IJSB_NSA_ILi0EEEST_EEEEENS5_IJNS4_10UnderscoreESW_SW_EEEEENS4_23SM90_TMA_LOAD_MULTICASTENS4_14ComposedLayoutINS4_7SwizzleILi1ELi4ELi3EEENS4_18smem_ptr_flag_bitsILi8EEENSR_INS5_IJNSA_ILi8EEESI_EEENS5_IJSI_SB_EEEEEEEvNS4_8identityENS4_13SM90_TMA_LOADES19_vS1A_EENS_8epilogue10collective6detail29Sm90TmaWarpSpecializedAdapterINS1E_15DefaultEpilogueIaSK_SK_NS1D_6thread17LinearCombinationIaLi1EiiLNS1I_9ScaleType4KindE0ELNS_15FloatRoundStyleE2EaEENS1_15EpilogueDefaultEEEEEvvEEEEvNT_6ParamsE,"aw",@nobits
	.sectionflags	@""
	.align	16
	.zero		1024


//--------------------- .nv.shared.reserved.0     --------------------------
	.section	.nv.shared.reserved.0,"aw",@nobits
	.weak		__nv_reservedSMEM_offset_0_alias
	.size		__nv_reservedSMEM_offset_0_alias, 0, 0
	.other		__nv_reservedSMEM_offset_0_alias,@"STO_CUDA_RESERVED_SHARED STV_DEFAULT"
__nv_reservedSMEM_offset_0_alias:
	.zero		0


//--------------------- .nv.global                --------------------------
	.section	.nv.global,"aw",@nobits
.nv.global:
	.type		_ZN39_INTERNAL_039c92f3_4_k_cu_c0c364d2_47134cute1_E,@object
	.size		_ZN39_INTERNAL_039c92f3_4_k_cu_c0c364d2_47134cute1_E,(_ZN39_INTERNAL_039c92f3_4_k_cu_c0c364d2_47134cuda3std3__45__cpo6cbeginE - _ZN39_INTERNAL_039c92f3_4_k_cu_c0c364d2_47134cute1_E)
_ZN39_INTERNAL_039c92f3_4_k_cu_c0c364d2_47134cute1_E:
	.zero		1
	.type		_ZN39_INTERNAL_039c92f3_4_k_cu_c0c364d2_47134cuda3std3__45__cpo6cbeginE,@object
	.size		_ZN39_INTERNAL_039c92f3_4_k_cu_c0c364d2_47134cuda3std3__45__cpo6cbeginE,(_ZN39_INTERNAL_039c92f3_4_k_cu_c0c364d2_47134cuda3std3__48in_placeE - _ZN39_INTERNAL_039c92f3_4_k_cu_c0c364d2_47134cuda3std3__45__cpo6cbeginE)
_ZN39_INTERNAL_039c92f3_4_k_cu_c0c364d2_47134cuda3std3__45__cpo6cbeginE:
	.zero		1
	.type		_ZN39_INTERNAL_039c92f3_4_k_cu_c0c364d2_47134cuda3std3__48in_placeE,@object
	.size		_ZN39_INTERNAL_039c92f3_4_k_cu_c0c364d2_47134cuda3std3__48in_placeE,(_ZN39_INTERNAL_039c92f3_4_k_cu_c0c364d2_47134cuda3std6ranges3__45__cpo9iter_moveE - _ZN39_INTERNAL_039c92f3_4_k_cu_c0c364d2_47134cuda3std3__48in_placeE)
_ZN39_INTERNAL_039c92f3_4_k_cu_c0c364d2_47134cuda3std3__48in_placeE:
	.zero		1
	.type		_ZN39_INTERNAL_039c92f3_4_k_cu_c0c364d2_47134cuda3std6ranges3__45__cpo9iter_moveE,@object
	.size		_ZN39_INTERNAL_039c92f3_4_k_cu_c0c364d2_47134cuda3std6ranges3__45__cpo9iter_moveE,(_ZN39_INTERNAL_039c92f3_4_k_cu_c0c364d2_47134cuda3std3__45__cpo5beginE - _ZN39_INTERNAL_039c92f3_4_k_cu_c0c364d2_47134cuda3std6ranges3__45__cpo9iter_moveE)
_ZN39_INTERNAL_039c92f3_4_k_cu_c0c364d2_47134cuda3std6ranges3__45__cpo9iter_moveE:
	.zero		1
	.type		_ZN39_INTERNAL_039c92f3_4_k_cu_c0c364d2_47134cuda3std3__45__cpo5beginE,@object
	.size		_ZN39_INTERNAL_039c92f3_4_k_cu_c0c364d2_47134cuda3std3__45__cpo5beginE,(_ZN39_INTERNAL_039c92f3_4_k_cu_c0c364d2_47134cuda3std3__441_GLOBAL__N__039c92f3_4_k_cu_c0c364d2_47136ignoreE - _ZN39_INTERNAL_039c92f3_4_k_cu_c0c364d2_47134cuda3std3__45__cpo5beginE)
_ZN39_INTERNAL_039c92f3_4_k_cu_c0c364d2_47134cuda3std3__45__cpo5beginE:
	.zero		1
	.type		_ZN39_INTERNAL_039c92f3_4_k_cu_c0c364d2_47134cuda3std3__441_GLOBAL__N__039c92f3_4_k_cu_c0c364d2_47136ignoreE,@object
	.size		_ZN39_INTERNAL_039c92f3_4_k_cu_c0c364d2_47134cuda3std3__441_GLOBAL__N__039c92f3_4_k_cu_c0c364d2_47136ignoreE,(_ZN39_INTERNAL_039c92f3_4_k_cu_c0c364d2_47134cute7productE - _ZN39_INTERNAL_039c92f3_4_k_cu_c0c364d2_47134cuda3std3__441_GLOBAL__N__039c92f3_4_k_cu_c0c364d2_47136ignoreE)
_ZN39_INTERNAL_039c92f3_4_k_cu_c0c364d2_47134cuda3std3__441_GLOBAL__N__039c92f3_4_k_cu_c0c364d2_47136ignoreE:
	.zero		1
	.type		_ZN39_INTERNAL_039c92f3_4_k_cu_c0c364d2_47134cute7productE,@object
	.size		_ZN39_INTERNAL_039c92f3_4_k_cu_c0c364d2_47134cute7productE,(_ZN39_INTERNAL_039c92f3_4_k_cu_c0c364d2_47134cuda3std3__45__cpo3endE - _ZN39_INTERNAL_039c92f3_4_k_cu_c0c364d2_47134cute7productE)
_ZN39_INTERNAL_039c92f3_4_k_cu_c0c364d2_47134cute7productE:
	.zero		1
	.type		_ZN39_INTERNAL_039c92f3_4_k_cu_c0c364d2_47134cuda3std3__45__cpo3endE,@object
	.size		_ZN39_INTERNAL_039c92f3_4_k_cu_c0c364d2_47134cuda3std3__45__cpo3endE,(_ZN39_INTERNAL_039c92f3_4_k_cu_c0c364d2_47134cuda3std3__419piecewise_constructE - _ZN39_INTERNAL_039c92f3_4_k_cu_c0c364d2_47134cuda3std3__45__cpo3endE)
_ZN39_INTERNAL_039c92f3_4_k_cu_c0c364d2_47134cuda3std3__45__cpo3endE:
	.zero		1
	.type		_ZN39_INTERNAL_039c92f3_4_k_cu_c0c364d2_47134cuda3std3__419piecewise_constructE,@object
	.size		_ZN39_INTERNAL_039c92f3_4_k_cu_c0c364d2_47134cuda3std3__419piecewise_constructE,(_ZN39_INTERNAL_039c92f3_4_k_cu_c0c364d2_47134cuda3std3__45__cpo4cendE - _ZN39_INTERNAL_039c92f3_4_k_cu_c0c364d2_47134cuda3std3__419piecewise_constructE)
_ZN39_INTERNAL_039c92f3_4_k_cu_c0c364d2_47134cuda3std3__419piecewise_constructE:
	.zero		1
	.type		_ZN39_INTERNAL_039c92f3_4_k_cu_c0c364d2_47134cuda3std3__45__cpo4cendE,@object
	.size		_ZN39_INTERNAL_039c92f3_4_k_cu_c0c364d2_47134cuda3std3__45__cpo4cendE,(_ZN39_INTERNAL_039c92f3_4_k_cu_c0c364d2_47134cuda3std6ranges3__45__cpo4swapE - _ZN39_INTERNAL_039c92f3_4_k_cu_c0c364d2_47134cuda3std3__45__cpo4cendE)
_ZN39_INTERNAL_039c92f3_4_k_cu_c0c364d2_47134cuda3std3__45__cpo4cendE:
	.zero		1
	.type		_ZN39_INTERNAL_039c92f3_4_k_cu_c0c364d2_47134cuda3std6ranges3__45__cpo4swapE,@object
	.size		_ZN39_INTERNAL_039c92f3_4_k_cu_c0c364d2_47134cuda3std6ranges3__45__cpo4swapE,(.L_8 - _ZN39_INTERNAL_039c92f3_4_k_cu_c0c364d2_47134cuda3std6ranges3__45__cpo4swapE)
_ZN39_INTERNAL_039c92f3_4_k_cu_c0c364d2_47134cuda3std6ranges3__45__cpo4swapE:
	.zero		1
.L_8:


//--------------------- .nv.constant0._ZN7cutlass13device_kernelINS_4gemm6kernel13GemmUniversalIN4cute5tupleIJiiiiEEENS1_10collective13CollectiveMmaINS1_34MainloopSm90TmaGmmaWarpSpecializedILi4ENS5_IJNS4_1CILi1EEENSA_ILi2EEESB_EEENS1_35KernelTmaWarpSpecializedCooperativeEEENS5_IJNSA_ILi128EEENSA_ILi256EEENSA_ILi32EEEEEEaNS5_IJlSB_lEEEaSK_NS4_8TiledMMAINS4_8MMA_AtomIJNS4_4SM904GMMA27MMA_64x256x32_S32S8S8_SS_TNEEEENS4_6LayoutINS5_IJSC_SB_SB_EEENS5_IJSB_NSA_ILi0EEEST_EEEEENS5_IJNS4_10UnderscoreESW_SW_EEEEENS4_23SM90_TMA_LOAD_MULTICASTENS4_14ComposedLayoutINS4_7SwizzleILi1ELi4ELi3EEENS4_18smem_ptr_flag_bitsILi8EEENSR_INS5_IJNSA_ILi8EEESI_EEENS5_IJSI_SB_EEEEEEEvNS4_8identityENS4_13SM90_TMA_LOADES19_vS1A_EENS_8epilogue10collective6detail29Sm90TmaWarpSpecializedAdapterINS1E_15DefaultEpilogueIaSK_SK_NS1D_6thread17LinearCombinationIaLi1EiiLNS1I_9ScaleType4KindE0ELNS_15FloatRoundStyleE2EaEENS1_15EpilogueDefaultEEEEEvvEEEEvNT_6ParamsE --------------------------
	.section	.nv.constant0._ZN7cutlass13device_kernelINS_4gemm6kernel13GemmUniversalIN4cute5tupleIJiiiiEEENS1_10collective13CollectiveMmaINS1_34MainloopSm90TmaGmmaWarpSpecializedILi4ENS5_IJNS4_1CILi1EEENSA_ILi2EEESB_EEENS1_35KernelTmaWarpSpecializedCooperativeEEENS5_IJNSA_ILi128EEENSA_ILi256EEENSA_ILi32EEEEEEaNS5_IJlSB_lEEEaSK_NS4_8TiledMMAINS4_8MMA_AtomIJNS4_4SM904GMMA27MMA_64x256x32_S32S8S8_SS_TNEEEENS4_6LayoutINS5_IJSC_SB_SB_EEENS5_IJSB_NSA_ILi0EEEST_EEEEENS5_IJNS4_10UnderscoreESW_SW_EEEEENS4_23SM90_TMA_LOAD_MULTICASTENS4_14ComposedLayoutINS4_7SwizzleILi1ELi4ELi3EEENS4_18smem_ptr_flag_bitsILi8EEENSR_INS5_IJNSA_ILi8EEESI_EEENS5_IJSI_SB_EEEEEEEvNS4_8identityENS4_13SM90_TMA_LOADES19_vS1A_EENS_8epilogue10collective6detail29Sm90TmaWarpSpecializedAdapterINS1E_15DefaultEpilogueIaSK_SK_NS1D_6thread17LinearCombinationIaLi1EiiLNS1I_9ScaleType4KindE0ELNS_15FloatRoundStyleE2EaEENS1_15EpilogueDefaultEEEEEvvEEEEvNT_6ParamsE,"a",@progbits
	.sectionflags	@""
	.align	4
.nv.constant0._ZN7cutlass13device_kernelINS_4gemm6kernel13GemmUniversalIN4cute5tupleIJiiiiEEENS1_10collective13CollectiveMmaINS1_34MainloopSm90TmaGmmaWarpSpecializedILi4ENS5_IJNS4_1CILi1EEENSA_ILi2EEESB_EEENS1_35KernelTmaWarpSpecializedCooperativeEEENS5_IJNSA_ILi128EEENSA_ILi256EEENSA_ILi32EEEEEEaNS5_IJlSB_lEEEaSK_NS4_8TiledMMAINS4_8MMA_AtomIJNS4_4SM904GMMA27MMA_64x256x32_S32S8S8_SS_TNEEEENS4_6LayoutINS5_IJSC_SB_SB_EEENS5_IJSB_NSA_ILi0EEEST_EEEEENS5_IJNS4_10UnderscoreESW_SW_EEEEENS4_23SM90_TMA_LOAD_MULTICASTENS4_14ComposedLayoutINS4_7SwizzleILi1ELi4ELi3EEENS4_18smem_ptr_flag_bitsILi8EEENSR_INS5_IJNSA_ILi8EEESI_EEENS5_IJSI_SB_EEEEEEEvNS4_8identityENS4_13SM90_TMA_LOADES19_vS1A_EENS_8epilogue10collective6detail29Sm90TmaWarpSpecializedAdapterINS1E_15DefaultEpilogueIaSK_SK_NS1D_6thread17LinearCombinationIaLi1EiiLNS1I_9ScaleType4KindE0ELNS_15FloatRoundStyleE2EaEENS1_15EpilogueDefaultEEEEEvvEEEEvNT_6ParamsE:
	.zero		1664


//--------------------- SYMBOLS --------------------------

	.type		.nv.reservedSmem.offset0,@object
	.size		.nv.reservedSmem.offset0,0x4
	.type		__assertfail,@function
